def matmul_kernel(
    a_ptr,
    b_ptr,
    c_ptr,
    M,
    N,
    K,
    stride_am,
    stride_ak,
    stride_bk,
    stride_bn,
    stride_cm,
    stride_cn,
    BLOCK_M: tl.constexpr,
    BLOCK_N: tl.constexpr,
    BLOCK_K: tl.constexpr,
    GROUP_M: tl.constexpr,
):
    pid = tl.program_id(axis=0)
    num_pid_m = tl.cdiv(M, BLOCK_M)
    num_pid_n = tl.cdiv(N, BLOCK_N)
    num_pid_in_group = GROUP_M * num_pid_n
    group_id = pid // num_pid_in_group
    first_pid_m = group_id * GROUP_M
    group_size_m = min(num_pid_m - first_pid_m, GROUP_M)
    pid_m = first_pid_m + ((pid % num_pid_in_group) % group_size_m)
    pid_n = (pid % num_pid_in_group) // group_size_m

    offs_am = (pid_m * BLOCK_M + tl.arange(0, BLOCK_M)) % M
    offs_bn = (pid_n * BLOCK_N + tl.arange(0, BLOCK_N)) % N
    offs_k = tl.arange(0, BLOCK_K)
    a_ptrs = a_ptr + offs_am[:, None] * stride_am + offs_k[None, :] * stride_ak
    b_ptrs = b_ptr + offs_k[:, None] * stride_bk + offs_bn[None, :] * stride_bn

    acc = tl.zeros((BLOCK_M, BLOCK_N), dtype=tl.float32)
    for kk in range(0, tl.cdiv(K, BLOCK_K)):
        a = tl.load(a_ptrs, mask=offs_k[None, :] < K - kk * BLOCK_K, other=0.0)
        b = tl.load(b_ptrs, mask=offs_k[:, None] < K - kk * BLOCK_K, other=0.0)
        acc = tl.dot(a, b, acc)
        a_ptrs += BLOCK_K * stride_ak
        b_ptrs += BLOCK_K * stride_bk

    c = acc.to(c_ptr.dtype.element_ty)
    offs_cm = pid_m * BLOCK_M + tl.arange(0, BLOCK_M)
    offs_cn = pid_n * BLOCK_N + tl.arange(0, BLOCK_N)
    c_ptrs = c_ptr + offs_cm[:, None] * stride_cm + offs_cn[None, :] * stride_cn
    mask = (offs_cm[:, None] < M) & (offs_cn[None, :] < N)
    tl.store(c_ptrs, c, mask=mask)

# config = {"BLOCK_K": 32, "BLOCK_M": 128, "BLOCK_N": 64, "GROUP_M": 8, "arch": "sm_100", "dtype": "fp32", "num_ctas": 2, "num_stages": 3, "num_warps": 4}
# arch = sm_100


// ===== COMPILED SASS (sm_100a) =====

	.target	sm_100a

	.elftype	@"ET_EXEC"


//--------------------- .note.nv.tkinfo           --------------------------
	.section	.note.nv.tkinfo,"",@"SHT_NOTE"
	.sectionflags	@"SHF_NOTE_NV_TKINFO"
	.tkinfo
        /*0018*/ 	.word	0x00000081
        /*0030*/ 	.string	""
        /*0030*/ 	.string	"ptxas-blackwell"
        /*0030*/ 	.string	"Cuda compilation tools, release 12.9, V12.9.86"
        /*0030*/ 	.string	"Build cuda_12.9.r12.9/compiler.36037853_0"
        /*0030*/ 	.string	"-v  -suppress-debug-info  -lineinfo  -arch sm_100a "



//--------------------- .note.nv.cuver            --------------------------
	.section	.note.nv.cuver,"",@"SHT_NOTE"
	.sectionflags	@"SHF_NOTE_NV_CUVER"
        /*0018*/ 	.short	0x0001
        /*001a*/ 	.short	0x0064
        /*001c*/ 	.short	0x0001
        /*001e*/ 	.short	0x0000
        /*0020*/ 	.short	0x0001
        /*0022*/ 	.short	0x0000


//--------------------- .nv.info                  --------------------------
	.section	.nv.info,"",@"SHT_CUDA_INFO"
	.align	4


	//----- nvinfo : EIATTR_REGCOUNT
	.align		4
        /*0000*/ 	.byte	0x04, 0x2f
        /*0002*/ 	.short	(.L_6 - .L_5)
	.align		4
.L_5:
        /*0004*/ 	.word	index@(matmul_kernel)
        /*0008*/ 	.word	0x00000080


	//----- nvinfo : EIATTR_FRAME_SIZE
	.align		4
.L_6:
        /*000c*/ 	.byte	0x04, 0x11
        /*000e*/ 	.short	(.L_8 - .L_7)
	.align		4
.L_7:
        /*0010*/ 	.word	index@($__internal_2_$__cuda_sm10x_tcgen05_guardrail_trap_unallocated_columns_being_dealloced)
        /*0014*/ 	.word	0x00000000


	//----- nvinfo : EIATTR_FRAME_SIZE
	.align		4
.L_8:
        /*0018*/ 	.byte	0x04, 0x11
        /*001a*/ 	.short	(.L_10 - .L_9)
	.align		4
.L_9:
        /*001c*/ 	.word	index@($__internal_1_$__cuda_sm10x_tcgen05_guardrail_trap_phase_invalid_during_alloc)
        /*0020*/ 	.word	0x00000000


	//----- nvinfo : EIATTR_FRAME_SIZE
	.align		4
.L_10:
        /*0024*/ 	.byte	0x04, 0x11
        /*0026*/ 	.short	(.L_12 - .L_11)
	.align		4
.L_11:
        /*0028*/ 	.word	index@($__internal_0_$__cuda_sm10x_tcgen05_guardrail_trap_col_being_dealloced_not_returned_by_alloc)
        /*002c*/ 	.word	0x00000000


	//----- nvinfo : EIATTR_FRAME_SIZE
	.align		4
.L_12:
        /*0030*/ 	.byte	0x04, 0x11
        /*0032*/ 	.short	(.L_14 - .L_13)
	.align		4
.L_13:
        /*0034*/ 	.word	index@(matmul_kernel)
        /*0038*/ 	.word	0x00000000


	//----- nvinfo : EIATTR_MIN_STACK_SIZE
	.align		4
.L_14:
        /*003c*/ 	.byte	0x04, 0x12
        /*003e*/ 	.short	(.L_16 - .L_15)
	.align		4
.L_15:
        /*0040*/ 	.word	index@(matmul_kernel)
        /*0044*/ 	.word	0x00000000
.L_16:


//--------------------- .nv.info.matmul_kernel    --------------------------
	.section	.nv.info.matmul_kernel,"",@"SHT_CUDA_INFO"
	.sectionflags	@""
	.align	4


	//----- nvinfo : EIATTR_CUDA_API_VERSION
	.align		4
        /*0000*/ 	.byte	0x04, 0x37
        /*0002*/ 	.short	(.L_18 - .L_17)
.L_17:
        /*0004*/ 	.word	0x00000081


	//----- nvinfo : EIATTR_KPARAM_INFO
	.align		4
.L_18:
        /*0008*/ 	.byte	0x04, 0x17
        /*000a*/ 	.short	(.L_20 - .L_19)
.L_19:
        /*000c*/ 	.word	0x00000000
        /*0010*/ 	.short	0x000d
        /*0012*/ 	.short	0x0048
        /*0014*/ 	.byte	0x00, 0xf4, 0x21, 0x00


	//----- nvinfo : EIATTR_KPARAM_INFO
	.align		4
.L_20:
        /*0018*/ 	.byte	0x04, 0x17
        /*001a*/ 	.short	(.L_22 - .L_21)
.L_21:
        /*001c*/ 	.word	0x00000000
        /*0020*/ 	.short	0x000c
        /*0022*/ 	.short	0x0040
        /*0024*/ 	.byte	0x00, 0xf4, 0x21, 0x00


	//----- nvinfo : EIATTR_KPARAM_INFO
	.align		4
.L_22:
        /*0028*/ 	.byte	0x04, 0x17
        /*002a*/ 	.short	(.L_24 - .L_23)
.L_23:
        /*002c*/ 	.word	0x00000000
        /*0030*/ 	.short	0x000b
        /*0032*/ 	.short	0x0038
        /*0034*/ 	.byte	0x00, 0xf0, 0x11, 0x00


	//----- nvinfo : EIATTR_KPARAM_INFO
	.align		4
.L_24:
        /*0038*/ 	.byte	0x04, 0x17
        /*003a*/ 	.short	(.L_26 - .L_25)
.L_25:
        /*003c*/ 	.word	0x00000000
        /*0040*/ 	.short	0x000a
        /*0042*/ 	.short	0x0034
        /*0044*/ 	.byte	0x00, 0xf0, 0x11, 0x00


	//----- nvinfo : EIATTR_KPARAM_INFO
	.align		4
.L_26:
        /*0048*/ 	.byte	0x04, 0x17
        /*004a*/ 	.short	(.L_28 - .L_27)
.L_27:
        /*004c*/ 	.word	0x00000000
        /*0050*/ 	.short	0x0009
        /*0052*/ 	.short	0x0030
        /*0054*/ 	.byte	0x00, 0xf0, 0x11, 0x00


	//----- nvinfo : EIATTR_KPARAM_INFO
	.align		4
.L_28:
        /*0058*/ 	.byte	0x04, 0x17
        /*005a*/ 	.short	(.L_30 - .L_29)
.L_29:
        /*005c*/ 	.word	0x00000000
        /*0060*/ 	.short	0x0008
        /*0062*/ 	.short	0x002c
        /*0064*/ 	.byte	0x00, 0xf0, 0x11, 0x00


	//----- nvinfo : EIATTR_KPARAM_INFO
	.align		4
.L_30:
        /*0068*/ 	.byte	0x04, 0x17
        /*006a*/ 	.short	(.L_32 - .L_31)
.L_31:
        /*006c*/ 	.word	0x00000000
        /*0070*/ 	.short	0x0007
        /*0072*/ 	.short	0x0028
        /*0074*/ 	.byte	0x00, 0xf0, 0x11, 0x00


	//----- nvinfo : EIATTR_KPARAM_INFO
	.align		4
.L_32:
        /*0078*/ 	.byte	0x04, 0x17
        /*007a*/ 	.short	(.L_34 - .L_33)
.L_33:
        /*007c*/ 	.word	0x00000000
        /*0080*/ 	.short	0x0006
        /*0082*/ 	.short	0x0024
        /*0084*/ 	.byte	0x00, 0xf0, 0x11, 0x00


	//----- nvinfo : EIATTR_KPARAM_INFO
	.align		4
.L_34:
        /*0088*/ 	.byte	0x04, 0x17
        /*008a*/ 	.short	(.L_36 - .L_35)
.L_35:
        /*008c*/ 	.word	0x00000000
        /*0090*/ 	.short	0x0005
        /*0092*/ 	.short	0x0020
        /*0094*/ 	.byte	0x00, 0xf0, 0x11, 0x00


	//----- nvinfo : EIATTR_KPARAM_INFO
	.align		4
.L_36:
        /*0098*/ 	.byte	0x04, 0x17
        /*009a*/ 	.short	(.L_38 - .L_37)
.L_37:
        /*009c*/ 	.word	0x00000000
        /*00a0*/ 	.short	0x0004
        /*00a2*/ 	.short	0x001c
        /*00a4*/ 	.byte	0x00, 0xf0, 0x11, 0x00


	//----- nvinfo : EIATTR_KPARAM_INFO
	.align		4
.L_38:
        /*00a8*/ 	.byte	0x04, 0x17
        /*00aa*/ 	.short	(.L_40 - .L_39)
.L_39:
        /*00ac*/ 	.word	0x00000000
        /*00b0*/ 	.short	0x0003
        /*00b2*/ 	.short	0x0018
        /*00b4*/ 	.byte	0x00, 0xf0, 0x11, 0x00


	//----- nvinfo : EIATTR_KPARAM_INFO
	.align		4
.L_40:
        /*00b8*/ 	.byte	0x04, 0x17
        /*00ba*/ 	.short	(.L_42 - .L_41)
.L_41:
        /*00bc*/ 	.word	0x00000000
        /*00c0*/ 	.short	0x0002
        /*00c2*/ 	.short	0x0010
        /*00c4*/ 	.byte	0x00, 0xf4, 0x21, 0x00


	//----- nvinfo : EIATTR_KPARAM_INFO
	.align		4
.L_42:
        /*00c8*/ 	.byte	0x04, 0x17
        /*00ca*/ 	.short	(.L_44 - .L_43)
.L_43:
        /*00cc*/ 	.word	0x00000000
        /*00d0*/ 	.short	0x0001
        /*00d2*/ 	.short	0x0008
        /*00d4*/ 	.byte	0x00, 0xf4, 0x21, 0x00


	//----- nvinfo : EIATTR_KPARAM_INFO
	.align		4
.L_44:
        /*00d8*/ 	.byte	0x04, 0x17
        /*00da*/ 	.short	(.L_46 - .L_45)
.L_45:
        /*00dc*/ 	.word	0x00000000
        /*00e0*/ 	.short	0x0000
        /*00e2*/ 	.short	0x0000
        /*00e4*/ 	.byte	0x00, 0xf4, 0x21, 0x00


	//----- nvinfo : EIATTR_EXPLICIT_CLUSTER
	.align		4
.L_46:
        /*00e8*/ 	.byte	0x01, 0x3e
	.zero		2


	//----- nvinfo : EIATTR_CTA_PER_CLUSTER
	.align		4
        /*00ec*/ 	.byte	0x04, 0x3d
        /*00ee*/ 	.short	(.L_48 - .L_47)
.L_47:
        /*00f0*/ 	.word	0x00000002
        /*00f4*/ 	.word	0x00000001
        /*00f8*/ 	.word	0x00000001


	//----- nvinfo : EIATTR_AT_ENTRY_FRAGMENTS
	.align		4
.L_48:
        /*00fc*/ 	.byte	0x04, 0x4f
        /*00fe*/ 	.short	(.L_50 - .L_49)


	//   ....[0]....
.L_49:
        /*0100*/ 	.word	0x00000004


	//   ....[1]....
        /*0104*/ 	.word	0x00000005


	//----- nvinfo : EIATTR_RESERVED_SMEM_USED
	.align		4
.L_50:
        /*0108*/ 	.byte	0x01, 0x41
	.zero		2


	//----- nvinfo : EIATTR_SPARSE_MMA_MASK
	.align		4
        /*010c*/ 	.byte	0x03, 0x50
        /*010e*/ 	.short	0x0000


	//----- nvinfo : EIATTR_TCGEN05_2CTA_USED
	.align		4
        /*0110*/ 	.byte	0x01, 0x52
	.zero		2


	//----- nvinfo : EIATTR_MAXREG_COUNT
	.align		4
        /*0114*/ 	.byte	0x03, 0x1b
        /*0116*/ 	.short	0x00ff


	//----- nvinfo : EIATTR_NUM_BARRIERS
	.align		4
        /*0118*/ 	.byte	0x02, 0x4c
        /*011a*/ 	.byte	0x01
	.zero		1


	//----- nvinfo : EIATTR_INT_WARP_WIDE_INSTR_OFFSETS
	.align		4
        /*011c*/ 	.byte	0x04, 0x31
        /*011e*/ 	.short	(.L_52 - .L_51)


	//   ....[0]....
.L_51:
        /*0120*/ 	.word	0x00001b70


	//   ....[1]....
        /*0124*/ 	.word	0x00001bc0


	//   ....[2]....
        /*0128*/ 	.word	0x00001ca0


	//   ....[3]....
        /*012c*/ 	.word	0x00006170


	//   ....[4]....
        /*0130*/ 	.word	0x000061c0


	//----- nvinfo : EIATTR_COOP_GROUP_MASK_REGIDS
	.align		4
.L_52:
        /*0134*/ 	.byte	0x04, 0x29
        /*0136*/ 	.short	(.L_54 - .L_53)


	//   ....[0]....
.L_53:
        /*0138*/ 	.word	0xffffffff


	//   ....[1]....
        /*013c*/ 	.word	0xffffffff


	//   ....[2]....
        /*0140*/ 	.word	0xffffffff


	//   ....[3]....
        /*0144*/ 	.word	0xffffffff


	//----- nvinfo : EIATTR_COOP_GROUP_INSTR_OFFSETS
	.align		4
.L_54:
        /*0148*/ 	.byte	0x04, 0x28
        /*014a*/ 	.short	(.L_56 - .L_55)


	//   ....[0]....
.L_55:
        /*014c*/ 	.word	0x00000050


	//   ....[1]....
        /*0150*/ 	.word	0x00000630


	//   ....[2]....
        /*0154*/ 	.word	0x00006010


	//   ....[3]....
        /*0158*/ 	.word	0x00006270


	//----- nvinfo : EIATTR_VRC_CTA_INIT_COUNT
	.align		4
.L_56:
        /*015c*/ 	.byte	0x02, 0x4a
        /*015e*/ 	.byte	0x80
	.zero		1


	//----- nvinfo : EIATTR_MBARRIER_INSTR_OFFSETS
	.align		4
        /*0160*/ 	.byte	0x04, 0x39
        /*0162*/ 	.short	(.L_58 - .L_57)


	//   ....[0]....
.L_57:
        /*0164*/ 	.word	0x000002d0
        /*0168*/ 	.word	0x00000007
        /*016c*/ 	.word	0x00000000
        /*0170*/ 	.short	0x010a
        /*0172*/ 	.byte	0xff
	.zero		1


	//   ....[1]....
        /*0174*/ 	.word	0x000002f0
        /*0178*/ 	.word	0x00000007
        /*017c*/ 	.word	0x00000000
        /*0180*/ 	.short	0x010a
        /*0182*/ 	.byte	0xff
	.zero		1


	//   ....[2]....
        /*0184*/ 	.word	0x000004b0
        /*0188*/ 	.word	0x00000009
        /*018c*/ 	.word	0x00000000
        /*0190*/ 	.short	0x010a
        /*0192*/ 	.byte	0xff
	.zero		1


	//   ....[3]....
        /*0194*/ 	.word	0x000004d0
        /*0198*/ 	.word	0x00000009
        /*019c*/ 	.word	0x00000000
        /*01a0*/ 	.short	0x010a
        /*01a2*/ 	.byte	0xff
	.zero		1


	//   ....[4]....
        /*01a4*/ 	.word	0x000005b0
        /*01a8*/ 	.word	0x00000005
        /*01ac*/ 	.word	0x00000000
        /*01b0*/ 	.short	0x0101
        /*01b2*/ 	.byte	0xff
	.zero		1


	//   ....[5]....
        /*01b4*/ 	.word	0x00001d70
        /*01b8*/ 	.word	0x000000ff
        /*01bc*/ 	.word	0x00000000
        /*01c0*/ 	.short	0x0100
        /*01c2*/ 	.byte	0x0a
	.zero		1


	//   ....[6]....
        /*01c4*/ 	.word	0x00001e50
        /*01c8*/ 	.word	0x000000ff
        /*01cc*/ 	.word	0x00009008
        /*01d0*/ 	.short	0x0100
        /*01d2*/ 	.byte	0x08
	.zero		1


	//   ....[7]....
        /*01d4*/ 	.word	0x000043a0
        /*01d8*/ 	.word	0x000000ff
        /*01dc*/ 	.word	0x00000000
        /*01e0*/ 	.short	0x010a
        /*01e2*/ 	.byte	0x0b
	.zero		1


	//   ....[8]....
        /*01e4*/ 	.word	0x00004f10
        /*01e8*/ 	.word	0x000000ff
        /*01ec*/ 	.word	0x00000000
        /*01f0*/ 	.short	0x010a
        /*01f2*/ 	.byte	0x0a
	.zero		1


	//   ....[9]....
        /*01f4*/ 	.word	0x00004fe0
        /*01f8*/ 	.word	0x000000ff
        /*01fc*/ 	.word	0x00009000
        /*0200*/ 	.short	0x0108
        /*0202*/ 	.byte	0x08
	.zero		1


	//   ....[10]....
        /*0204*/ 	.word	0x00005020
        /*0208*/ 	.word	0x000000ff
        /*020c*/ 	.word	0x00009008
        /*0210*/ 	.short	0x0108
        /*0212*/ 	.byte	0x08
	.zero		1


	//   ....[11]....
        /*0214*/ 	.word	0x000062a0
        /*0218*/ 	.word	0x00000007
        /*021c*/ 	.word	0x00000000
        /*0220*/ 	.short	0x010a
        /*0222*/ 	.byte	0xff
	.zero		1


	//   ....[12]....
        /*0224*/ 	.word	0x00006300
        /*0228*/ 	.word	0x00000009
        /*022c*/ 	.word	0x00000000
        /*0230*/ 	.short	0x010a
        /*0232*/ 	.byte	0xff
	.zero		1


	//   ....[13]....
        /*0234*/ 	.word	0x00006350
        /*0238*/ 	.word	0x000000ff
        /*023c*/ 	.word	0x00000000
        /*0240*/ 	.short	0x010a
        /*0242*/ 	.byte	0x0b
	.zero		1


	//   ....[14]....
        /*0244*/ 	.word	0x00006380
        /*0248*/ 	.word	0x000000ff
        /*024c*/ 	.word	0x00000000
        /*0250*/ 	.short	0x010a
        /*0252*/ 	.byte	0x0a
	.zero		1


	//----- nvinfo : EIATTR_NUM_MBARRIERS
	.align		4
.L_58:
        /*0254*/ 	.byte	0x03, 0x38
        /*0256*/ 	.short	0x0002


	//----- nvinfo : EIATTR_EXIT_INSTR_OFFSETS
	.align		4
        /*0258*/ 	.byte	0x04, 0x1c
        /*025a*/ 	.short	(.L_60 - .L_59)


	//   ....[0]....
.L_59:
        /*025c*/ 	.word	0x00006280


	//----- nvinfo : EIATTR_REQNTID
	.align		4
.L_60:
        /*0260*/ 	.byte	0x04, 0x10
        /*0262*/ 	.short	(.L_62 - .L_61)
.L_61:
        /*0264*/ 	.word	0x00000080
        /*0268*/ 	.word	0x00000001
        /*026c*/ 	.word	0x00000001


	//----- nvinfo : EIATTR_CRS_STACK_SIZE
	.align		4
.L_62:
        /*0270*/ 	.byte	0x04, 0x1e
        /*0272*/ 	.short	(.L_64 - .L_63)
.L_63:
        /*0274*/ 	.word	0x00000000


	//----- nvinfo : EIATTR_CBANK_PARAM_SIZE
	.align		4
.L_64:
        /*0278*/ 	.byte	0x03, 0x19
        /*027a*/ 	.short	0x0050


	//----- nvinfo : EIATTR_PARAM_CBANK
	.align		4
        /*027c*/ 	.byte	0x04, 0x0a
        /*027e*/ 	.short	(.L_66 - .L_65)
	.align		4
.L_65:
        /*0280*/ 	.word	index@(.nv.constant0.matmul_kernel)
        /*0284*/ 	.short	0x0380
        /*0286*/ 	.short	0x0050


	//----- nvinfo : EIATTR_SW_WAR
	.align		4
.L_66:
        /*0288*/ 	.byte	0x04, 0x36
        /*028a*/ 	.short	(.L_68 - .L_67)
.L_67:
        /*028c*/ 	.word	0x00000008
.L_68:


//--------------------- .nv.compat                --------------------------
	.section	.nv.compat,"",@"SHT_CUDA_COMPAT_INFO"
	.align	4
        /*0000*/ 	.byte	0x02, 0x02, 0x02, 0x00, 0x02, 0x05, 0x05, 0x00, 0x02, 0x03, 0x00, 0x00, 0x02, 0x06, 0x01, 0x00


//--------------------- .nv.callgraph             --------------------------
	.section	.nv.callgraph,"",@"SHT_CUDA_CALLGRAPH"
	.align	4
	.sectionentsize	8
	.align		4
        /*0000*/ 	.word	0x00000000
	.align		4
        /*0004*/ 	.word	0xffffffff
	.align		4
        /*0008*/ 	.word	0x00000000
	.align		4
        /*000c*/ 	.word	0xfffffffe
	.align		4
        /*0010*/ 	.word	0x00000000
	.align		4
        /*0014*/ 	.word	0xfffffffd
	.align		4
        /*0018*/ 	.word	0x00000000
	.align		4
        /*001c*/ 	.word	0xfffffffc


//--------------------- .text.matmul_kernel       --------------------------
	.section	.text.matmul_kernel,"ax",@progbits
	.align	128
        .global         matmul_kernel
        .type           matmul_kernel,@function
        .size           matmul_kernel,(.L_x_28 - matmul_kernel)
        .other          matmul_kernel,@"STO_CUDA_ENTRY STV_DEFAULT"
matmul_kernel:
.text.matmul_kernel:
[----:B------:R-:W1:Y:S01]  /*0000*/  LDC R1, c[0x0][0x37c] ;  /* 0x0000df00ff017b82 */ /* 0x000e620000000800 */
[----:B------:R-:W2:Y:S02]  /*0010*/  S2R R41, SR_TID.X ;  /* 0x0000000000297919 */ /* 0x000ea40000002100 */
[----:B--2---:R-:W-:-:S13]  /*0020*/  ISETP.GE.U32.AND P1, PT, R41, 0x20, PT ;  /* 0x000000202900780c */ /* 0x004fda0003f26070 */
[----:B------:R-:W-:Y:S05]  /*0030*/  @P1 BRA `(.L_x_0) ;  /* 0x0000000400801947 */ /* 0x000fea0003800000 */
[----:B------:R-:W2:Y:S01]  /*0040*/  S2R R11, SR_CgaCtaId ;  /* 0x00000000000b7919 */ /* 0x000ea20000008800 */
[----:B------:R-:W-:Y:S01]  /*0050*/  NOP ;  /* 0x0000000000007918 */ /* 0x000fe20000000000 */
[----:B------:R-:W-:-:S04]  /*0060*/  MOV R0, 0x40 ;  /* 0x0000004000007802 */ /* 0x000fc80000000f00 */
[----:B--2---:R-:W-:Y:S02]  /*0070*/  LEA R2, R11, R0, 0x18 ;  /* 0x000000000b027211 */ /* 0x004fe400078ec0ff */
[----:B------:R-:W-:-:S04]  /*0080*/  MOV R0, 0x400 ;  /* 0x0000040000007802 */ /* 0x000fc80000000f00 */
[----:B------:R-:W2:Y:S01]  /*0090*/  LDS.U8 R2, [R2] ;  /* 0x0000000002027984 */ /* 0x000ea20000000000 */
[----:B------:R-:W-:Y:S02]  /*00a0*/  LEA R0, R11, R0, 0x18 ;  /* 0x000000000b007211 */ /* 0x000fe400078ec0ff */
[----:B--2---:R-:W-:-:S13]  /*00b0*/  ISETP.NE.AND P0, PT, R2, RZ, PT ;  /* 0x000000ff0200720c */ /* 0x004fda0003f05270 */
[----:B------:R-:W-:Y:S05]  /*00c0*/  @P0 BRA `(.L_x_1) ;  /* 0x0000000400440947 */ /* 0x000fea0003800000 */
[C---:B------:R-:W-:Y:S02]  /*00d0*/  LOP3.LUT R2, R11.reuse, 0x1, RZ, 0xc0, !PT ;  /* 0x000000010b027812 */ /* 0x040fe400078ec0ff */
[----:B------:R-:W-:Y:S02]  /*00e0*/  LOP3.LUT R5, R11, 0x1, RZ, 0x3c, !PT ;  /* 0x000000010b057812 */ /* 0x000fe400078e3cff */
[----:B------:R-:W-:-:S13]  /*00f0*/  ISETP.NE.U32.AND P0, PT, R2, 0x1, PT ;  /* 0x000000010200780c */ /* 0x000fda0003f05070 */
[----:B------:R-:W-:Y:S05]  /*0100*/  @!P0 BRA `(.L_x_2) ;  /* 0x0000000000bc8947 */ /* 0x000fea0003800000 */
[----:B------:R-:W-:Y:S01]  /*0110*/  ELECT P2, URZ, PT ;  /* 0x0000000000ff782f */ /* 0x000fe20003840000 */
[----:B------:R-:W-:-:S12]  /*0120*/  BSSY B0, `(.L_x_2) ;  /* 0x000002d000007945 */ /* 0x000fd80003800000 */
[----:B------:R-:W-:Y:S05]  /*0130*/  @!P2 BRA `(.L_x_3) ;  /* 0x0000000000aca947 */ /* 0x000fea0003800000 */
[----:B------:R-:W-:-:S05]  /*0140*/  UMOV UR4, 0x1 ;  /* 0x0000000100047882 */ /* 0x000fca0000000000 */
[----:B------:R-:W-:Y:S04]  /*0150*/  DEPBAR.LE SB2, 0x36 ;  /* 0x0000ad800000791a */ /* 0x000fe80000000000 */
[----:B------:R-:W2:Y:S02]  /*0160*/  UTCATOMSWS.2CTA.FIND_AND_SET.ALIGN UP0, UR4, UR4 ;  /* 0x00000004000475e3 */ /* 0x000ea40008200800 */
[----:B--2---:R-:W-:Y:S01]  /*0170*/  PLOP3.LUT P2, PT, PT, PT, UP0, 0x80, 0x8 ;  /* 0x000000000008781c */ /* 0x004fe20003f4f008 */
[----:B------:R-:W-:-:S03]  /*0180*/  IMAD.U32 R4, RZ, RZ, UR4 ;  /* 0x00000004ff047e24 */ /* 0x000fc6000f8e00ff */
[----:B------:R-:W-:-:S04]  /*0190*/  SEL R2, RZ, 0xffffffff, !P2 ;  /* 0xffffffffff027807 */ /* 0x000fc80005000000 */
[----:B------:R-:W-:-:S13]  /*01a0*/  ISETP.NE.AND P2, PT, R2, RZ, PT ;  /* 0x000000ff0200720c */ /* 0x000fda0003f45270 */
[----:B------:R-:W-:Y:S05]  /*01b0*/  @P2 BRA `(.L_x_4) ;  /* 0x0000000000242947 */ /* 0x000fea0003800000 */
.L_x_5:
[----:B------:R-:W-:Y:S05]  /*01c0*/  NANOSLEEP 0x64 ;  /* 0x000000640000795d */ /* 0x000fea0003800000 */
[----:B------:R-:W-:-:S05]  /*01d0*/  UMOV UR4, 0x1 ;  /* 0x0000000100047882 */ /* 0x000fca0000000000 */
[----:B------:R-:W-:Y:S04]  /*01e0*/  DEPBAR.LE SB2, 0x36 ;  /* 0x0000ad800000791a */ /* 0x000fe80000000000 */
[----:B------:R-:W2:Y:S02]  /*01f0*/  UTCATOMSWS.2CTA.FIND_AND_SET.ALIGN UP0, UR4, UR4 ;  /* 0x00000004000475e3 */ /* 0x000ea40008200800 */
[----:B--2---:R-:W-:Y:S01]  /*0200*/  PLOP3.LUT P2, PT, PT, PT, UP0, 0x80, 0x8 ;  /* 0x000000000008781c */ /* 0x004fe20003f4f008 */
[----:B------:R-:W-:-:S03]  /*0210*/  IMAD.U32 R4, RZ, RZ, UR4 ;  /* 0x00000004ff047e24 */ /* 0x000fc6000f8e00ff */
[----:B------:R-:W-:-:S04]  /*0220*/  SEL R2, RZ, 0xffffffff, !P2 ;  /* 0xffffffffff027807 */ /* 0x000fc80005000000 */
[----:B------:R-:W-:-:S13]  /*0230*/  ISETP.NE.AND P2, PT, R2, RZ, PT ;  /* 0x000000ff0200720c */ /* 0x000fda0003f45270 */
[----:B------:R-:W-:Y:S05]  /*0240*/  @!P2 BRA `(.L_x_5) ;  /* 0xfffffffc00dca947 */ /* 0x000fea000383ffff */
.L_x_4:
[----:B------:R-:W-:Y:S01]  /*0250*/  MOV R2, 0x60 ;  /* 0x0000006000027802 */ /* 0x000fe20000000f00 */
[----:B------:R-:W-:Y:S01]  /*0260*/  IMAD.MOV.U32 R10, RZ, RZ, 0x4 ;  /* 0x00000004ff0a7424 */ /* 0x000fe200078e00ff */
[----:B------:R-:W-:Y:S02]  /*0270*/  MOV R3, 0x58 ;  /* 0x0000005800037802 */ /* 0x000fe40000000f00 */
[C---:B------:R-:W-:Y:S02]  /*0280*/  LEA R6, R11.reuse, R2, 0x18 ;  /* 0x000000020b067211 */ /* 0x040fe400078ec0ff */
[----:B------:R-:W-:-:S03]  /*0290*/  LEA R7, R11, R3, 0x18 ;  /* 0x000000030b077211 */ /* 0x000fc600078ec0ff */
[----:B------:R-:W2:Y:S01]  /*02a0*/  LDS R2, [R6] ;  /* 0x0000000006027984 */ /* 0x000ea20000000800 */
[----:B------:R-:W-:Y:S01]  /*02b0*/  PRMT R9, R5, 0x654, R7 ;  /* 0x0000065405097816 */ /* 0x000fe20000000007 */
[----:B--2---:R-:W-:-:S04]  /*02c0*/  IMAD.U32 R2, R2, -0x80000000, RZ ;  /* 0x8000000002027824 */ /* 0x004fc800078e00ff */
[----:B------:R-:W2:Y:S02]  /*02d0*/  SYNCS.PHASECHK.TRANS64.TRYWAIT P2, [R7+URZ], R2 ;  /* 0x00000002070075a7 */ /* 0x000ea400080411ff */
[----:B--2---:R-:W-:Y:S05]  /*02e0*/  @P2 BRA `(.L_x_6) ;  /* 0x0000000000082947 */ /* 0x004fea0003800000 */
[----:B------:R-:W2:Y:S02]  /*02f0*/  SYNCS.PHASECHK.TRANS64.TRYWAIT P2, [R7+URZ], R2 ;  /* 0x00000002070075a7 */ /* 0x000ea400080411ff */
[----:B--2---:R-:W-:Y:S05]  /*0300*/  @!P2 BRA `(.L_x_7) ;  /* 0x0000005c00e0a947 */ /* 0x004fea0003800000 */
.L_x_6:
[C---:B--2---:R-:W-:Y:S01]  /*0310*/  IMAD.SHL.U32 R3, R4.reuse, 0x20, RZ ;  /* 0x0000002004037824 */ /* 0x044fe200078e00ff */
[----:B------:R-:W-:Y:S01]  /*0320*/  PRMT R8, R5, 0x654, R0 ;  /* 0x0000065405087816 */ /* 0x000fe20000000000 */
[----:B------:R-:W-:Y:S01]  /*0330*/  IMAD.MOV.U32 R13, RZ, RZ, 0x1 ;  /* 0x00000001ff0d7424 */ /* 0x000fe200078e00ff */
[----:B------:R2:W-:Y:S01]  /*0340*/  SYNCS.ARRIVE.TRANS64.RED RZ, [R9+URZ], R10 ;  /* 0x0000000a09ff79a7 */ /* 0x0005e200080004ff */
[----:B------:R-:W-:Y:S01]  /*0350*/  VIADD R7, R4, 0x10 ;  /* 0x0000001004077836 */ /* 0x000fe20000000000 */
[----:B------:R3:W-:Y:S02]  /*0360*/  STS [R0], R3 ;  /* 0x0000000300007388 */ /* 0x0007e40000000800 */
[C---:B------:R-:W-:Y:S02]  /*0370*/  SHF.L.U32 R2, R13.reuse, R4, RZ ;  /* 0x000000040d027219 */ /* 0x040fe400000006ff */
[----:B------:R-:W-:Y:S01]  /*0380*/  SHF.L.U32 R7, R13, R7, RZ ;  /* 0x000000070d077219 */ /* 0x000fe200000006ff */
[----:B------:R3:W-:Y:S01]  /*0390*/  STAS [R8.64], R4 ;  /* 0x0000000408007dbd */ /* 0x0007e2000c0008ff */
[----:B--2---:R-:W-:-:S02]  /*03a0*/  MOV R10, 0x50 ;  /* 0x00000050000a7802 */ /* 0x004fc40000000f00 */
[----:B------:R-:W-:Y:S02]  /*03b0*/  LOP3.LUT R2, R7, R2, RZ, 0xfc, !PT ;  /* 0x0000000207027212 */ /* 0x000fe400078efcff */
[----:B------:R-:W-:-:S05]  /*03c0*/  LEA R7, R11, R10, 0x18 ;  /* 0x0000000a0b077211 */ /* 0x000fca00078ec0ff */
[----:B------:R3:W-:Y:S04]  /*03d0*/  ATOMS.OR RZ, [R7], R2 ;  /* 0x0000000207ff738c */ /* 0x0007e80003000000 */
[----:B------:R3:W-:Y:S02]  /*03e0*/  ATOMS.XOR RZ, [R6], R13 ;  /* 0x0000000d06ff738c */ /* 0x0007e40003800000 */
.L_x_3:
[----:B------:R-:W-:Y:S05]  /*03f0*/  BSYNC B0 ;  /* 0x0000000000007941 */ /* 0x000fea0003800000 */
.L_x_2:
[----:B------:R-:W-:Y:S05]  /*0400*/  @P0 BRA `(.L_x_8) ;  /* 0x0000000000840947 */ /* 0x000fea0003800000 */
[----:B------:R-:W-:Y:S05]  /*0410*/  WARPSYNC.ALL ;  /* 0x0000000000007948 */ /* 0x000fea0003800000 */
[----:B------:R-:W-:Y:S01]  /*0420*/  NOP ;  /* 0x0000000000007918 */ /* 0x000fe20000000000 */
[----:B------:R-:W-:-:S13]  /*0430*/  ELECT P0, URZ, PT ;  /* 0x0000000000ff782f */ /* 0x000fda0003800000 */
[----:B------:R-:W-:Y:S05]  /*0440*/  @!P0 BRA `(.L_x_8) ;  /* 0x0000000000748947 */ /* 0x000fea0003800000 */
[----:B---3--:R-:W-:Y:S02]  /*0450*/  MOV R2, 0x60 ;  /* 0x0000006000027802 */ /* 0x008fe40000000f00 */
[----:B------:R-:W-:Y:S02]  /*0460*/  MOV R4, 0x58 ;  /* 0x0000005800047802 */ /* 0x000fe40000000f00 */
[C---:B------:R-:W-:Y:S02]  /*0470*/  LEA R6, R11.reuse, R2, 0x18 ;  /* 0x000000020b067211 */ /* 0x040fe400078ec0ff */
[----:B------:R-:W-:-:S03]  /*0480*/  LEA R9, R11, R4, 0x18 ;  /* 0x000000040b097211 */ /* 0x000fc600078ec0ff */
[----:B------:R-:W2:Y:S02]  /*0490*/  LDS R2, [R6] ;  /* 0x0000000006027984 */ /* 0x000ea40000000800 */
[----:B--2---:R-:W-:-:S04]  /*04a0*/  IMAD.U32 R2, R2, -0x80000000, RZ ;  /* 0x8000000002027824 */ /* 0x004fc800078e00ff */
[----:B------:R-:W2:Y:S02]  /*04b0*/  SYNCS.PHASECHK.TRANS64.TRYWAIT P0, [R9+URZ], R2 ;  /* 0x00000002090075a7 */ /* 0x000ea400080011ff */
[----:B--2---:R-:W-:Y:S05]  /*04c0*/  @P0 BRA `(.L_x_9) ;  /* 0x0000000000080947 */ /* 0x004fea0003800000 */
[----:B------:R-:W2:Y:S02]  /*04d0*/  SYNCS.PHASECHK.TRANS64.TRYWAIT P0, [R9+URZ], R2 ;  /* 0x00000002090075a7 */ /* 0x000ea400080011ff */
[----:B--2---:R-:W-:Y:S05]  /*04e0*/  @!P0 BRA `(.L_x_10) ;  /* 0x0000005c00808947 */ /* 0x004fea0003800000 */
.L_x_9:
[----:B------:R-:W3:Y:S01]  /*04f0*/  LDS R2, [R0] ;  /* 0x0000000000027984 */ /* 0x000ee20000000800 */
[----:B------:R-:W-:Y:S01]  /*0500*/  IMAD.MOV.U32 R13, RZ, RZ, 0x1 ;  /* 0x00000001ff0d7424 */ /* 0x000fe200078e00ff */
[----:B------:R-:W-:Y:S01]  /*0510*/  PRMT R5, R5, 0x654, R9 ;  /* 0x0000065405057816 */ /* 0x000fe20000000009 */
[C---:B--23--:R-:W-:Y:S02]  /*0520*/  IMAD.SHL.U32 R3, R2.reuse, 0x20, RZ ;  /* 0x0000002002037824 */ /* 0x04cfe400078e00ff */
[----:B------:R-:W-:Y:S01]  /*0530*/  VIADD R4, R2, 0x10 ;  /* 0x0000001002047836 */ /* 0x000fe20000000000 */
[C---:B------:R-:W-:Y:S02]  /*0540*/  SHF.L.U32 R2, R13.reuse, R2, RZ ;  /* 0x000000020d027219 */ /* 0x040fe400000006ff */
[----:B------:R2:W-:Y:S02]  /*0550*/  STS [R0], R3 ;  /* 0x0000000300007388 */ /* 0x0005e40000000800 */
[----:B------:R-:W-:-:S02]  /*0560*/  SHF.L.U32 R7, R13, R4, RZ ;  /* 0x000000040d077219 */ /* 0x000fc400000006ff */
[----:B------:R-:W-:Y:S02]  /*0570*/  MOV R4, 0x50 ;  /* 0x0000005000047802 */ /* 0x000fe40000000f00 */
[----:B------:R-:W-:Y:S02]  /*0580*/  LOP3.LUT R2, R7, R2, RZ, 0xfc, !PT ;  /* 0x0000000207027212 */ /* 0x000fe400078efcff */
[----:B------:R-:W-:-:S05]  /*0590*/  LEA R11, R11, R4, 0x18 ;  /* 0x000000040b0b7211 */ /* 0x000fca00078ec0ff */
[----:B------:R2:W-:Y:S01]  /*05a0*/  ATOMS.OR RZ, [R11], R2 ;  /* 0x000000020bff738c */ /* 0x0005e20003000000 */
[----:B------:R2:W-:Y:S03]  /*05b0*/  SYNCS.ARRIVE.TRANS64.RED.A1T0 RZ, [R5+URZ], RZ ;  /* 0x000000ff05ff79a7 */ /* 0x0005e600081004ff */
[----:B------:R2:W-:Y:S01]  /*05c0*/  ATOMS.XOR RZ, [R6], R13 ;  /* 0x0000000d06ff738c */ /* 0x0005e20003800000 */
[----:B------:R-:W-:Y:S05]  /*05d0*/  BRA `(.L_x_8) ;  /* 0x0000000000107947 */ /* 0x000fea0003800000 */
.L_x_1:
[----:B------:R-:W-:Y:S01]  /*05e0*/  IMAD.MOV.U32 R3, RZ, RZ, -0x1 ;  /* 0xffffffffff037424 */ /* 0x000fe200078e00ff */
[----:B------:R-:W-:-:S04]  /*05f0*/  MOV R2, 0x620 ;  /* 0x0000062000027802 */ /* 0x000fc80000000f00 */
[----:B------:R2:W-:Y:S03]  /*0600*/  STS [R0], R3 ;  /* 0x0000000300007388 */ /* 0x0005e60000000800 */
[----:B-12---:R-:W-:Y:S05]  /*0610*/  CALL.REL.NOINC `($__internal_1_$__cuda_sm10x_tcgen05_guardrail_trap_phase_invalid_during_alloc) ;  /* 0x0000005c00707944 */ /* 0x006fea0003c00000 */
.L_x_8:
[----:B------:R-:W-:Y:S05]  /*0620*/  WARPSYNC.ALL ;  /* 0x0000000000007948 */ /* 0x000fea0003800000 */
[----:B------:R-:W-:Y:S01]  /*0630*/  NOP ;  /* 0x0000000000007918 */ /* 0x000fe20000000000 */
.L_x_0:
[----:B------:R-:W4:Y:S08]  /*0640*/  LDC.64 R16, c[0x0][0x398] ;  /* 0x0000e600ff107b82 */ /* 0x000f300000000a00 */
[----:B------:R-:W5:Y:S02]  /*0650*/  S2UR UR5, SR_CgaSize ;  /* 0x00000000000579c3 */ /* 0x000f640000008a00 */
[----:B-----5:R-:W-:-:S12]  /*0660*/  UIMAD UR5, UR5, -0xa0, URZ ;  /* 0xffffff60050578a4 */ /* 0x020fd8000f8e02ff */
[----:B------:R-:W5:Y:S01]  /*0670*/  LDCU UR5, c[0x0][UR5+0x2b0] ;  /* 0x00005600050577ac */ /* 0x000f620008000800 */
[--C-:B------:R-:W-:Y:S02]  /*0680*/  SHF.R.U32.HI R39, RZ, 0x6, R41.reuse ;  /* 0x00000006ff277819 */ /* 0x100fe40000011629 */
[----:B------:R-:W-:Y:S01]  /*0690*/  SHF.R.U32.HI R58, RZ, 0x5, R41 ;  /* 0x00000005ff3a7819 */ /* 0x000fe20000011629 */
[----:B------:R-:W-:Y:S01]  /*06a0*/  UMOV UR8, 0x400 ;  /* 0x0000040000087882 */ /* 0x000fe20000000000 */
[----:B------:R-:W-:Y:S01]  /*06b0*/  SGXT.U32 R39, R39, 0x1 ;  /* 0x000000012727781a */ /* 0x000fe20000000000 */
[----:B------:R-:W2:Y:S01]  /*06c0*/  LDCU.128 UR12, c[0x0][0x380] ;  /* 0x00007000ff0c77ac */ /* 0x000ea20008000c00 */
[----:B------:R-:W3:Y:S01]  /*06d0*/  S2UR UR4, SR_CTAID.X ;  /* 0x00000000000479c3 */ /* 0x000ee20000002500 */
[C---:B------:R-:W-:Y:S01]  /*06e0*/  LEA.HI R37, R41.reuse, 0xe, RZ, 0x1a ;  /* 0x0000000e29257811 */ /* 0x040fe200078fd0ff */
[----:B------:R-:W1:Y:S01]  /*06f0*/  LDCU UR6, c[0x0][0x3b0] ;  /* 0x00007600ff0677ac */ /* 0x000e620008000800 */
[----:B------:R-:W-:-:S02]  /*0700*/  LOP3.LUT R49, R41, 0x40, RZ, 0xc0, !PT ;  /* 0x0000004029317812 */ /* 0x000fc400078ec0ff */
[----:B------:R-:W-:Y:S01]  /*0710*/  LOP3.LUT R47, R39, 0x6, RZ, 0xfc, !PT ;  /* 0x00000006272f7812 */ /* 0x000fe200078efcff */
[----:B------:R-:W1:Y:S02]  /*0720*/  LDCU.64 UR18, c[0x0][0x358] ;  /* 0x00006b00ff1277ac */ /* 0x000e640008000a00 */
[----:B------:R-:W1:Y:S01]  /*0730*/  S2UR UR11, SR_CgaCtaId ;  /* 0x00000000000b79c3 */ /* 0x000e620000008800 */
[----:B--234-:R-:W-:Y:S01]  /*0740*/  VIADD R0, R17, 0x3f ;  /* 0x0000003f11007836 */ /* 0x01cfe20000000000 */
[----:B------:R-:W-:-:S06]  /*0750*/  IABS R12, R16 ;  /* 0x00000010000c7213 */ /* 0x000fcc0000000000 */
[----:B------:R-:W2:Y:S01]  /*0760*/  LDC.64 R60, c[0x0][0x3a8] ;  /* 0x0000ea00ff3c7b82 */ /* 0x000ea20000000a00 */
[----:B------:R-:W-:Y:S02]  /*0770*/  IABS R13, R17 ;  /* 0x00000011000d7213 */ /* 0x000fe40000000000 */
[----:B------:R-:W-:-:S05]  /*0780*/  SHF.R.S32.HI R3, RZ, 0x1f, R0 ;  /* 0x0000001fff037819 */ /* 0x000fca0000011400 */
[----:B------:R-:W-:Y:S01]  /*0790*/  BAR.SYNC.DEFER_BLOCKING 0x0 ;  /* 0x0000000000007b1d */ /* 0x000fe20000010000 */
[----:B------:R-:W-:Y:S02]  /*07a0*/  ISETP.NE.AND P4, PT, R16, RZ, PT ;  /* 0x000000ff1000720c */ /* 0x000fe40003f85270 */
[----:B------:R-:W-:Y:S02]  /*07b0*/  LEA.HI R3, R3, R0, RZ, 0x6 ;  /* 0x0000000003037211 */ /* 0x000fe400078f30ff */
[----:B------:R-:W-:Y:S02]  /*07c0*/  I2FP.F32.U32 R5, UR4 ;  /* 0x0000000400057c45 */ /* 0x000fe40008201000 */
[----:B------:R-:W-:-:S03]  /*07d0*/  SHF.R.S32.HI R3, RZ, 0x6, R3 ;  /* 0x00000006ff037819 */ /* 0x000fc60000011403 */
[----:B-----5:R-:W-:Y:S01]  /*07e0*/  FMUL R5, R5, UR5 ;  /* 0x0000000505057c20 */ /* 0x020fe20008400000 */
[----:B-1----:R-:W-:Y:S01]  /*07f0*/  ULOP3.LUT UR5, UR11, 0x1, URZ, 0xc0, !UPT ;  /* 0x000000010b057892 */ /* 0x002fe2000f8ec0ff */
[----:B------:R-:W-:Y:S01]  /*0800*/  IMAD.SHL.U32 R4, R3, 0x8, RZ ;  /* 0x0000000803047824 */ /* 0x000fe200078e00ff */
[----:B------:R-:W-:Y:S02]  /*0810*/  ULEA UR8, UR11, UR8, 0x18 ;  /* 0x000000080b087291 */ /* 0x000fe4000f8ec0ff */
[----:B------:R-:W-:Y:S01]  /*0820*/  USHF.L.U32 UR4, UR5, 0x5, URZ ;  /* 0x0000000505047899 */ /* 0x000fe200080006ff */
[----:B------:R-:W-:Y:S01]  /*0830*/  F2I.U32.TRUNC.NTZ R5, R5 ;  /* 0x0000000500057305 */ /* 0x000fe2000020f000 */
[----:B------:R-:W-:-:S07]  /*0840*/  IABS R7, R4 ;  /* 0x0000000400077213 */ /* 0x000fce0000000000 */
[----:B------:R-:W1:Y:S08]  /*0850*/  I2F.RP R0, R7 ;  /* 0x0000000700007306 */ /* 0x000e700000209400 */
[----:B-1----:R-:W1:Y:S02]  /*0860*/  MUFU.RCP R0, R0 ;  /* 0x0000000000007308 */ /* 0x002e640000001000 */
[----:B-1----:R-:W-:Y:S01]  /*0870*/  VIADD R2, R0, 0xffffffe ;  /* 0x0ffffffe00027836 */ /* 0x002fe20000000000 */
[----:B------:R-:W-:-:S05]  /*0880*/  IABS R0, R5 ;  /* 0x0000000500007213 */ /* 0x000fca0000000000 */
[----:B------:R1:W3:Y:S02]  /*0890*/  F2I.FTZ.U32.TRUNC.NTZ R3, R2 ;  /* 0x0000000200037305 */ /* 0x0002e4000021f000 */
[----:B-1----:R-:W-:Y:S02]  /*08a0*/  IMAD.MOV.U32 R2, RZ, RZ, RZ ;  /* 0x000000ffff027224 */ /* 0x002fe400078e00ff */
[----:B---3--:R-:W-:-:S04]  /*08b0*/  IMAD.MOV R6, RZ, RZ, -R3 ;  /* 0x000000ffff067224 */ /* 0x008fc800078e0a03 */
[----:B------:R-:W-:Y:S01]  /*08c0*/  IMAD R9, R6, R7, RZ ;  /* 0x0000000706097224 */ /* 0x000fe200078e02ff */
[----:B------:R-:W-:-:S03]  /*08d0*/  IABS R6, R4 ;  /* 0x0000000400067213 */ /* 0x000fc60000000000 */
[----:B------:R-:W-:-:S04]  /*08e0*/  IMAD.HI.U32 R3, R3, R9, R2 ;  /* 0x0000000903037227 */ /* 0x000fc800078e0002 */
[----:B------:R-:W-:Y:S02]  /*08f0*/  IMAD.MOV R2, RZ, RZ, -R6 ;  /* 0x000000ffff027224 */ /* 0x000fe400078e0a06 */
[----:B------:R-:W-:-:S04]  /*0900*/  IMAD.HI.U32 R3, R3, R0, RZ ;  /* 0x0000000003037227 */ /* 0x000fc800078e00ff */
[----:B------:R-:W-:-:S05]  /*0910*/  IMAD R0, R3, R2, R0 ;  /* 0x0000000203007224 */ /* 0x000fca00078e0200 */
[----:B------:R-:W-:-:S13]  /*0920*/  ISETP.GT.U32.AND P2, PT, R7, R0, PT ;  /* 0x000000000700720c */ /* 0x000fda0003f44070 */
[----:B------:R-:W-:Y:S02]  /*0930*/  @!P2 IMAD.IADD R0, R0, 0x1, -R7 ;  /* 0x000000010000a824 */ /* 0x000fe400078e0a07 */
[----:B------:R-:W-:Y:S01]  /*0940*/  @!P2 VIADD R3, R3, 0x1 ;  /* 0x000000010303a836 */ /* 0x000fe20000000000 */
[----:B------:R-:W-:Y:S02]  /*0950*/  ISETP.NE.AND P2, PT, R4, RZ, PT ;  /* 0x000000ff0400720c */ /* 0x000fe40003f45270 */
[----:B------:R-:W-:Y:S02]  /*0960*/  ISETP.GE.U32.AND P0, PT, R0, R7, PT ;  /* 0x000000070000720c */ /* 0x000fe40003f06070 */
[----:B------:R-:W-:-:S04]  /*0970*/  LOP3.LUT R0, R5, R4, RZ, 0x3c, !PT ;  /* 0x0000000405007212 */ /* 0x000fc800078e3cff */
[----:B------:R-:W-:Y:S01]  /*0980*/  ISETP.GE.AND P3, PT, R0, RZ, PT ;  /* 0x000000ff0000720c */ /* 0x000fe20003f66270 */
[----:B------:R-:W-:-:S06]  /*0990*/  VIADD R0, R16, 0x7f ;  /* 0x0000007f10007836 */ /* 0x000fcc0000000000 */
[----:B------:R-:W-:-:S04]  /*09a0*/  @P0 VIADD R3, R3, 0x1 ;  /* 0x0000000103030836 */ /* 0x000fc80000000000 */
[----:B------:R-:W-:Y:S01]  /*09b0*/  IMAD.MOV.U32 R2, RZ, RZ, R3 ;  /* 0x000000ffff027224 */ /* 0x000fe200078e0003 */
[----:B------:R-:W-:-:S03]  /*09c0*/  SHF.R.S32.HI R3, RZ, 0x1f, R0 ;  /* 0x0000001fff037819 */ /* 0x000fc60000011400 */
[----:B------:R-:W-:Y:S01]  /*09d0*/  @!P3 IMAD.MOV R2, RZ, RZ, -R2 ;  /* 0x000000ffff02b224 */ /* 0x000fe200078e0a02 */
[----:B------:R-:W-:Y:S02]  /*09e0*/  @!P2 LOP3.LUT R2, RZ, R4, RZ, 0x33, !PT ;  /* 0x00000004ff02a212 */ /* 0x000fe400078e33ff */
[----:B------:R-:W-:-:S03]  /*09f0*/  LEA.HI R3, R3, R0, RZ, 0x7 ;  /* 0x0000000003037211 */ /* 0x000fc600078f38ff */
[----:B------:R-:W-:Y:S02]  /*0a00*/  IMAD.SHL.U32 R8, R2, 0x8, RZ ;  /* 0x0000000802087824 */ /* 0x000fe400078e00ff */
[----:B------:R-:W-:-:S03]  /*0a10*/  IMAD.MOV R2, RZ, RZ, -R2 ;  /* 0x000000ffff027224 */ /* 0x000fc600078e0a02 */
[----:B------:R-:W-:Y:S01]  /*0a20*/  LEA.HI.SX32 R3, R3, -R8, 0x19 ;  /* 0x8000000803037211 */ /* 0x000fe200078fcaff */
[----:B------:R-:W-:-:S03]  /*0a30*/  IMAD R10, R4, R2, R5 ;  /* 0x00000002040a7224 */ /* 0x000fc600078e0205 */
[----:B------:R-:W-:Y:S02]  /*0a40*/  VIMNMX R11, PT, PT, R3, 0x8, PT ;  /* 0x00000008030b7848 */ /* 0x000fe40003fe0100 */
[----:B------:R-:W-:Y:S02]  /*0a50*/  IABS R9, R10 ;  /* 0x0000000a00097213 */ /* 0x000fe40000000000 */
[-C--:B------:R-:W-:Y:S02]  /*0a60*/  IABS R7, R11.reuse ;  /* 0x0000000b00077213 */ /* 0x080fe40000000000 */
[----:B------:R-:W-:Y:S02]  /*0a70*/  IABS R4, R11 ;  /* 0x0000000b00047213 */ /* 0x000fe40000000000 */
[----:B------:R-:W1:Y:S08]  /*0a80*/  I2F.RP R0, R7 ;  /* 0x0000000700007306 */ /* 0x000e700000209400 */
[----:B-1----:R-:W1:Y:S02]  /*0a90*/  MUFU.RCP R0, R0 ;  /* 0x0000000000007308 */ /* 0x002e640000001000 */
[----:B-1----:R-:W-:-:S02]  /*0aa0*/  VIADD R3, R0, 0xffffffe ;  /* 0x0ffffffe00037836 */ /* 0x002fc40000000000 */
[----:B------:R-:W-:-:S04]  /*0ab0*/  IMAD.MOV R0, RZ, RZ, -R4 ;  /* 0x000000ffff007224 */ /* 0x000fc800078e0a04 */
[----:B------:R-:W1:Y:S02]  /*0ac0*/  F2I.FTZ.U32.TRUNC.NTZ R3, R3 ;  /* 0x0000000300037305 */ /* 0x000e64000021f000 */
[----:B-1----:R-:W-:-:S04]  /*0ad0*/  IMAD.MOV R6, RZ, RZ, -R3 ;  /* 0x000000ffff067224 */ /* 0x002fc800078e0a03 */
[----:B------:R-:W-:Y:S02]  /*0ae0*/  IMAD.MOV.U32 R2, RZ, RZ, R6 ;  /* 0x000000ffff027224 */ /* 0x000fe400078e0006 */
[----:B------:R-:W1:Y:S02]  /*0af0*/  I2F.RP R6, R13 ;  /* 0x0000000d00067306 */ /* 0x000e640000209400 */
[----:B------:R-:W-:Y:S02]  /*0b00*/  IMAD R5, R2, R7, RZ ;  /* 0x0000000702057224 */ /* 0x000fe400078e02ff */
[----:B------:R-:W-:-:S04]  /*0b10*/  IMAD.MOV.U32 R2, RZ, RZ, RZ ;  /* 0x000000ffff027224 */ /* 0x000fc800078e00ff */
[----:B------:R-:W-:Y:S02]  /*0b20*/  IMAD.HI.U32 R2, R3, R5, R2 ;  /* 0x0000000503027227 */ /* 0x000fe400078e0002 */
[----:B------:R-:W3:Y:S04]  /*0b30*/  I2F.RP R3, R12 ;  /* 0x0000000c00037306 */ /* 0x000ee80000209400 */
[----:B------:R-:W-:-:S04]  /*0b40*/  IMAD.HI.U32 R2, R2, R9, RZ ;  /* 0x0000000902027227 */ /* 0x000fc800078e00ff */
[----:B------:R-:W-:Y:S01]  /*0b50*/  IMAD R0, R2, R0, R9 ;  /* 0x0000000002007224 */ /* 0x000fe200078e0209 */
[----:B-1----:R-:W1:Y:S01]  /*0b60*/  MUFU.RCP R6, R6 ;  /* 0x0000000600067308 */ /* 0x002e620000001000 */
[----:B------:R-:W-:-:S03]  /*0b70*/  SHF.R.U32.HI R9, RZ, 0x5, R41 ;  /* 0x00000005ff097819 */ /* 0x000fc60000011629 */
[----:B------:R-:W-:Y:S02]  /*0b80*/  ISETP.GT.U32.AND P2, PT, R7, R0, PT ;  /* 0x000000000700720c */ /* 0x000fe40003f44070 */
[----:B------:R-:W-:Y:S02]  /*0b90*/  SGXT.U32 R9, R9, 0x2 ;  /* 0x000000020909781a */ /* 0x000fe40000000000 */
[----:B---3--:R-:W3:Y:S09]  /*0ba0*/  MUFU.RCP R3, R3 ;  /* 0x0000000300037308 */ /* 0x008ef20000001000 */
[----:B------:R-:W-:-:S02]  /*0bb0*/  @!P2 IMAD.IADD R0, R0, 0x1, -R7 ;  /* 0x000000010000a824 */ /* 0x000fc400078e0a07 */
[----:B------:R-:W-:Y:S01]  /*0bc0*/  @!P2 VIADD R2, R2, 0x1 ;  /* 0x000000010202a836 */ /* 0x000fe20000000000 */
[----:B------:R-:W-:Y:S02]  /*0bd0*/  ISETP.NE.AND P2, PT, R11, RZ, PT ;  /* 0x000000ff0b00720c */ /* 0x000fe40003f45270 */
[----:B------:R-:W-:Y:S01]  /*0be0*/  ISETP.GE.U32.AND P0, PT, R0, R7, PT ;  /* 0x000000070000720c */ /* 0x000fe20003f06070 */
[----:B-1----:R-:W-:Y:S01]  /*0bf0*/  VIADD R7, R6, 0xffffffe ;  /* 0x0ffffffe06077836 */ /* 0x002fe20000000000 */
[----:B------:R-:W-:Y:S01]  /*0c00*/  LOP3.LUT R0, R10, R11, RZ, 0x3c, !PT ;  /* 0x0000000b0a007212 */ /* 0x000fe200078e3cff */
[----:B---3--:R-:W-:Y:S01]  /*0c10*/  VIADD R4, R3, 0xffffffe ;  /* 0x0ffffffe03047836 */ /* 0x008fe20000000000 */
[----:B------:R-:W-:Y:S02]  /*0c20*/  LOP3.LUT R3, R41, 0x3f, RZ, 0xc0, !PT ;  /* 0x0000003f29037812 */ /* 0x000fe400078ec0ff */
[----:B------:R-:W-:Y:S01]  /*0c30*/  ISETP.GE.AND P3, PT, R0, RZ, PT ;  /* 0x000000ff0000720c */ /* 0x000fe20003f66270 */
[----:B------:R1:W3:Y:S06]  /*0c40*/  F2I.FTZ.U32.TRUNC.NTZ R5, R4 ;  /* 0x0000000400057305 */ /* 0x0002ec000021f000 */
[----:B------:R-:W-:-:S02]  /*0c50*/  @P0 VIADD R2, R2, 0x1 ;  /* 0x0000000102020836 */ /* 0x000fc40000000000 */
[----:B------:R-:W4:Y:S01]  /*0c60*/  F2I.FTZ.U32.TRUNC.NTZ R7, R7 ;  /* 0x0000000700077305 */ /* 0x000f22000021f000 */
[----:B-1----:R-:W-:Y:S02]  /*0c70*/  IMAD.MOV.U32 R4, RZ, RZ, RZ ;  /* 0x000000ffff047224 */ /* 0x002fe400078e00ff */
[----:B------:R-:W-:Y:S02]  /*0c80*/  IMAD.MOV.U32 R15, RZ, RZ, R2 ;  /* 0x000000ffff0f7224 */ /* 0x000fe400078e0002 */
[----:B------:R-:W-:Y:S02]  /*0c90*/  IMAD.SHL.U32 R2, R41, 0x10, RZ ;  /* 0x0000001029027824 */ /* 0x000fe400078e00ff */
[----:B------:R-:W-:Y:S01]  /*0ca0*/  @!P3 IMAD.MOV R15, RZ, RZ, -R15 ;  /* 0x000000ffff0fb224 */ /* 0x000fe200078e0a0f */
[----:B------:R-:W-:Y:S02]  /*0cb0*/  @!P2 LOP3.LUT R15, RZ, R11, RZ, 0x33, !PT ;  /* 0x0000000bff0fa212 */ /* 0x000fe400078e33ff */
[----:B------:R-:W-:-:S03]  /*0cc0*/  LOP3.LUT R14, R2, 0x70, RZ, 0xc0, !PT ;  /* 0x00000070020e7812 */ /* 0x000fc600078ec0ff */
[----:B------:R-:W-:Y:S02]  /*0cd0*/  IMAD.MOV R0, RZ, RZ, -R15 ;  /* 0x000000ffff007224 */ /* 0x000fe400078e0a0f */
[----:B------:R-:W-:Y:S02]  /*0ce0*/  IMAD.SHL.U32 R2, R15, 0x40, RZ ;  /* 0x000000400f027824 */ /* 0x000fe400078e00ff */
[----:B------:R-:W-:Y:S02]  /*0cf0*/  IMAD R0, R11, R0, R10 ;  /* 0x000000000b007224 */ /* 0x000fe400078e020a */
[----:B---3--:R-:W-:Y:S01]  /*0d00*/  IMAD.MOV R11, RZ, RZ, -R5 ;  /* 0x000000ffff0b7224 */ /* 0x008fe200078e0a05 */
[----:B------:R-:W-:Y:S01]  /*0d10*/  LOP3.LUT R9, R2, UR4, R9, 0xfe, !PT ;  /* 0x0000000402097c12 */ /* 0x000fe2000f8efe09 */
[----:B------:R-:W-:Y:S01]  /*0d20*/  IMAD.IADD R0, R8, 0x1, R0 ;  /* 0x0000000108007824 */ /* 0x000fe200078e0200 */
[----:B------:R-:W1:Y:S01]  /*0d30*/  LDCU UR4, c[0x0][0x3a4] ;  /* 0x00007480ff0477ac */ /* 0x000e620008000800 */
[----:B------:R-:W-:Y:S01]  /*0d40*/  IMAD R11, R11, R12, RZ ;  /* 0x0000000c0b0b7224 */ /* 0x000fe200078e02ff */
[----:B------:R-:W-:Y:S01]  /*0d50*/  LOP3.LUT R21, R9, 0x4, RZ, 0xfc, !PT ;  /* 0x0000000409157812 */ /* 0x000fe200078efcff */
[----:B----4-:R-:W-:Y:S01]  /*0d60*/  IMAD.MOV R6, RZ, RZ, -R7 ;  /* 0x000000ffff067224 */ /* 0x010fe200078e0a07 */
[----:B------:R-:W-:Y:S01]  /*0d70*/  LEA R0, R0, UR5, 0x1 ;  /* 0x0000000500007c11 */ /* 0x000fe2000f8e08ff */
[----:B------:R-:W-:Y:S01]  /*0d80*/  IMAD.HI.U32 R4, R5, R11, R4 ;  /* 0x0000000b05047227 */ /* 0x000fe200078e0004 */
[----:B------:R-:W-:Y:S01]  /*0d90*/  IABS R10, R21 ;  /* 0x00000015000a7213 */ /* 0x000fe20000000000 */
[----:B------:R-:W-:Y:S01]  /*0da0*/  UMOV UR5, 0x1 ;  /* 0x0000000100057882 */ /* 0x000fe20000000000 */
[C---:B------:R-:W-:Y:S01]  /*0db0*/  LOP3.LUT R23, R9.reuse, 0x8, RZ, 0xfc, !PT ;  /* 0x0000000809177812 */ /* 0x040fe200078efcff */
[----:B------:R-:W-:Y:S01]  /*0dc0*/  IMAD R5, R6, R13, RZ ;  /* 0x0000000d06057224 */ /* 0x000fe200078e02ff */
[----:B------:R-:W-:Y:S01]  /*0dd0*/  LOP3.LUT R25, R9, 0xc, RZ, 0xfc, !PT ;  /* 0x0000000c09197812 */ /* 0x000fe200078efcff */
[----:B------:R-:W-:Y:S01]  /*0de0*/  IMAD R14, R3, 0x80, R14 ;  /* 0x00000080030e7824 */ /* 0x000fe200078e020e */
[----:B------:R-:W-:Y:S01]  /*0df0*/  IABS R15, R23 ;  /* 0x00000017000f7213 */ /* 0x000fe20000000000 */
[----:B------:R-:W-:Y:S01]  /*0e00*/  IMAD.U32 R0, R0, 0x40, R3 ;  /* 0x0000004000007824 */ /* 0x000fe200078e0003 */
[----:B------:R-:W-:Y:S01]  /*0e10*/  IABS R3, R9 ;  /* 0x0000000900037213 */ /* 0x000fe20000000000 */
[----:B------:R-:W-:Y:S01]  /*0e20*/  IMAD.MOV.U32 R6, RZ, RZ, RZ ;  /* 0x000000ffff067224 */ /* 0x000fe200078e00ff */
[----:B------:R-:W-:-:S02]  /*0e30*/  LOP3.LUT R26, R9, 0x10, RZ, 0xfc, !PT ;  /* 0x00000010091a7812 */ /* 0x000fc400078efcff */
[----:B------:R-:W-:Y:S01]  /*0e40*/  IABS R11, R0 ;  /* 0x00000000000b7213 */ /* 0x000fe20000000000 */
[----:B------:R-:W-:Y:S01]  /*0e50*/  IMAD.HI.U32 R6, R7, R5, R6 ;  /* 0x0000000507067227 */ /* 0x000fe200078e0006 */
[----:B------:R-:W-:Y:S02]  /*0e60*/  IABS R19, R25 ;  /* 0x0000001900137213 */ /* 0x000fe40000000000 */
[C---:B------:R-:W-:Y:S01]  /*0e70*/  LOP3.LUT R27, R9.reuse, 0x14, RZ, 0xfc, !PT ;  /* 0x00000014091b7812 */ /* 0x040fe200078efcff */
[----:B------:R-:W-:Y:S01]  /*0e80*/  IMAD.MOV.U32 R7, RZ, RZ, R3 ;  /* 0x000000ffff077224 */ /* 0x000fe200078e0003 */
[C---:B------:R-:W-:Y:S01]  /*0e90*/  LOP3.LUT R28, R9.reuse, 0x18, RZ, 0xfc, !PT ;  /* 0x00000018091c7812 */ /* 0x040fe200078efcff */
[----:B------:R-:W-:Y:S01]  /*0ea0*/  IMAD.HI.U32 R4, R4, R11, RZ ;  /* 0x0000000b04047227 */ /* 0x000fe200078e00ff */
[----:B------:R-:W-:Y:S02]  /*0eb0*/  LOP3.LUT R29, R9, 0x1c, RZ, 0xfc, !PT ;  /* 0x0000001c091d7812 */ /* 0x000fe400078efcff */
[----:B------:R-:W-:Y:S01]  /*0ec0*/  IABS R20, R28 ;  /* 0x0000001c00147213 */ /* 0x000fe20000000000 */
[----:B------:R-:W-:Y:S01]  /*0ed0*/  IMAD.HI.U32 R3, R6, R7, RZ ;  /* 0x0000000706037227 */ /* 0x000fe200078e00ff */
[----:B------:R-:W-:-:S02]  /*0ee0*/  IABS R22, R29 ;  /* 0x0000001d00167213 */ /* 0x000fc40000000000 */
[----:B------:R-:W-:Y:S01]  /*0ef0*/  LEA.HI R14, R49, R14, RZ, 0x1c ;  /* 0x0000000e310e7211 */ /* 0x000fe200078fe0ff */
[----:B------:R-:W-:Y:S02]  /*0f00*/  IMAD.MOV R8, RZ, RZ, -R3 ;  /* 0x000000ffff087224 */ /* 0x000fe400078e0a03 */
[----:B------:R-:W-:Y:S02]  /*0f10*/  IMAD.MOV R3, RZ, RZ, -R4 ;  /* 0x000000ffff037224 */ /* 0x000fe400078e0a04 */
[----:B------:R-:W-:-:S04]  /*0f20*/  IMAD.HI.U32 R5, R6, R10, RZ ;  /* 0x0000000a06057227 */ /* 0x000fc800078e00ff */
[C---:B------:R-:W-:Y:S02]  /*0f30*/  IMAD R3, R12.reuse, R3, R11 ;  /* 0x000000030c037224 */ /* 0x040fe400078e020b */
[----:B------:R-:W-:Y:S02]  /*0f40*/  IMAD R4, R13, R8, R7 ;  /* 0x000000080d047224 */ /* 0x000fe400078e0207 */
[----:B------:R-:W-:Y:S01]  /*0f50*/  IMAD.MOV R5, RZ, RZ, -R5 ;  /* 0x000000ffff057224 */ /* 0x000fe200078e0a05 */
[----:B------:R-:W-:Y:S01]  /*0f60*/  ISETP.GT.U32.AND P0, PT, R12, R3, PT ;  /* 0x000000030c00720c */ /* 0x000fe20003f04070 */
[----:B------:R-:W-:-:S04]  /*0f70*/  IMAD.HI.U32 R7, R6, R15, RZ ;  /* 0x0000000f06077227 */ /* 0x000fc800078e00ff */
[C---:B------:R-:W-:Y:S01]  /*0f80*/  IMAD R5, R13.reuse, R5, R10 ;  /* 0x000000050d057224 */ /* 0x040fe200078e020a */
[----:B------:R-:W-:Y:S01]  /*0f90*/  IABS R10, R26 ;  /* 0x0000001a000a7213 */ /* 0x000fe20000000000 */
[----:B------:R-:W-:Y:S02]  /*0fa0*/  IMAD.MOV R18, RZ, RZ, -R7 ;  /* 0x000000ffff127224 */ /* 0x000fe400078e0a07 */
[----:B------:R-:W-:Y:S01]  /*0fb0*/  IMAD.HI.U32 R8, R6, R19, RZ ;  /* 0x0000001306087227 */ /* 0x000fe200078e00ff */
[----:B------:R-:W-:-:S03]  /*0fc0*/  ISETP.GT.U32.AND P6, PT, R13, R5, PT ;  /* 0x000000050d00720c */ /* 0x000fc60003fc4070 */
[----:B------:R-:W-:Y:S01]  /*0fd0*/  @!P0 IMAD.IADD R3, R3, 0x1, -R12 ;  /* 0x0000000103038824 */ /* 0x000fe200078e0a0c */
[----:B------:R-:W-:Y:S01]  /*0fe0*/  ISETP.GE.AND P0, PT, R0, RZ, PT ;  /* 0x000000ff0000720c */ /* 0x000fe20003f06270 */
[C---:B------:R-:W-:Y:S01]  /*0ff0*/  IMAD R7, R13.reuse, R18, R15 ;  /* 0x000000120d077224 */ /* 0x040fe200078e020f */
[----:B------:R-:W-:Y:S01]  /*1000*/  IABS R18, R27 ;  /* 0x0000001b00127213 */ /* 0x000fe20000000000 */
[----:B------:R-:W-:Y:S01]  /*1010*/  IMAD.MOV.U32 R15, RZ, RZ, R10 ;  /* 0x000000ffff0f7224 */ /* 0x000fe200078e000a */
[----:B------:R-:W-:Y:S01]  /*1020*/  ISETP.GT.U32.AND P2, PT, R12, R3, PT ;  /* 0x000000030c00720c */ /* 0x000fe20003f44070 */
[----:B------:R-:W-:Y:S01]  /*1030*/  IMAD.MOV R8, RZ, RZ, -R8 ;  /* 0x000000ffff087224 */ /* 0x000fe200078e0a08 */
[----:B------:R-:W-:Y:S01]  /*1040*/  ISETP.GT.U32.AND P3, PT, R13, R7, PT ;  /* 0x000000070d00720c */ /* 0x000fe20003f64070 */
[----:B------:R-:W-:-:S04]  /*1050*/  IMAD.HI.U32 R10, R6, R15, RZ ;  /* 0x0000000f060a7227 */ /* 0x000fc800078e00ff */
[C---:B------:R-:W-:Y:S02]  /*1060*/  IMAD R8, R13.reuse, R8, R19 ;  /* 0x000000080d087224 */ /* 0x040fe400078e0213 */
[----:B------:R-:W-:Y:S01]  /*1070*/  IMAD.MOV R10, RZ, RZ, -R10 ;  /* 0x000000ffff0a7224 */ /* 0x000fe200078e0a0a */
[----:B------:R-:W3:Y:S01]  /*1080*/  LDS R19, [UR8] ;  /* 0x00000008ff137984 */ /* 0x000ee20008000800 */
[----:B------:R-:W-:Y:S01]  /*1090*/  IMAD.HI.U32 R11, R6, R18, RZ ;  /* 0x00000012060b7227 */ /* 0x000fe200078e00ff */
[----:B------:R-:W-:Y:S03]  /*10a0*/  BAR.SYNC.DEFER_BLOCKING 0x0 ;  /* 0x0000000000007b1d */ /* 0x000fe60000010000 */
[C---:B------:R-:W-:Y:S01]  /*10b0*/  IMAD R10, R13.reuse, R10, R15 ;  /* 0x0000000a0d0a7224 */ /* 0x040fe200078e020f */
[----:B------:R-:W-:Y:S01]  /*10c0*/  ISETP.GT.U32.AND P5, PT, R13, R8, PT ;  /* 0x000000080d00720c */ /* 0x000fe20003fa4070 */
[----:B------:R-:W-:Y:S01]  /*10d0*/  @!P2 IMAD.IADD R3, R3, 0x1, -R12 ;  /* 0x000000010303a824 */ /* 0x000fe200078e0a0c */
[----:B------:R-:W-:Y:S01]  /*10e0*/  LOP3.LUT R12, RZ, R17, RZ, 0x33, !PT ;  /* 0x00000011ff0c7212 */ /* 0x000fe200078e33ff */
[----:B------:R-:W-:Y:S01]  /*10f0*/  IMAD.MOV R11, RZ, RZ, -R11 ;  /* 0x000000ffff0b7224 */ /* 0x000fe200078e0a0b */
[----:B------:R-:W-:Y:S01]  /*1100*/  ISETP.GT.U32.AND P2, PT, R13, R10, PT ;  /* 0x0000000a0d00720c */ /* 0x000fe20003f44070 */
[----:B------:R-:W-:-:S02]  /*1110*/  IMAD.MOV.U32 R24, RZ, RZ, R3 ;  /* 0x000000ffff187224 */ /* 0x000fc400078e0003 */
[----:B------:R-:W-:Y:S02]  /*1120*/  IMAD R18, R13, R11, R18 ;  /* 0x0000000b0d127224 */ /* 0x000fe400078e0212 */
[--C-:B------:R-:W-:Y:S02]  /*1130*/  @!P3 IMAD.IADD R7, R7, 0x1, -R13.reuse ;  /* 0x000000010707b824 */ /* 0x100fe400078e0a0d */
[----:B------:R-:W-:Y:S01]  /*1140*/  @!P0 IMAD.MOV R24, RZ, RZ, -R24 ;  /* 0x000000ffff188224 */ /* 0x000fe200078e0a18 */
[----:B------:R-:W-:Y:S01]  /*1150*/  ISETP.GT.U32.AND P0, PT, R13, R18, PT ;  /* 0x000000120d00720c */ /* 0x000fe20003f04070 */
[--C-:B------:R-:W-:Y:S01]  /*1160*/  @!P6 IMAD.IADD R5, R5, 0x1, -R13.reuse ;  /* 0x000000010505e824 */ /* 0x100fe200078e0a0d */
[C---:B------:R-:W-:Y:S01]  /*1170*/  ISETP.GT.U32.AND P3, PT, R13.reuse, R7, PT ;  /* 0x000000070d00720c */ /* 0x040fe20003f64070 */
[----:B------:R-:W-:Y:S01]  /*1180*/  @!P5 IMAD.IADD R8, R8, 0x1, -R13 ;  /* 0x000000010808d824 */ /* 0x000fe200078e0a0d */
[----:B------:R-:W-:Y:S01]  /*1190*/  @!P4 LOP3.LUT R24, RZ, R16, RZ, 0x33, !PT ;  /* 0x00000010ff18c212 */ /* 0x000fe200078e33ff */
[----:B------:R-:W-:Y:S01]  /*11a0*/  IMAD.HI.U32 R11, R6, R20, RZ ;  /* 0x00000014060b7227 */ /* 0x000fe200078e00ff */
[----:B------:R-:W-:-:S02]  /*11b0*/  ISETP.GT.U32.AND P4, PT, R13, R5, PT ;  /* 0x000000050d00720c */ /* 0x000fc40003f84070 */
[----:B------:R-:W-:Y:S01]  /*11c0*/  ISETP.GT.U32.AND P5, PT, R13, R4, PT ;  /* 0x000000040d00720c */ /* 0x000fe20003fa4070 */
[----:B------:R-:W-:-:S04]  /*11d0*/  IMAD.HI.U32 R6, R6, R22, RZ ;  /* 0x0000001606067227 */ /* 0x000fc800078e00ff */
[----:B------:R-:W-:Y:S01]  /*11e0*/  @!P2 IMAD.IADD R10, R10, 0x1, -R13 ;  /* 0x000000010a0aa824 */ /* 0x000fe200078e0a0d */
[C---:B------:R-:W-:Y:S01]  /*11f0*/  ISETP.GT.U32.AND P2, PT, R13.reuse, R8, PT ;  /* 0x000000080d00720c */ /* 0x040fe20003f44070 */
[----:B------:R-:W-:Y:S02]  /*1200*/  IMAD.MOV R11, RZ, RZ, -R11 ;  /* 0x000000ffff0b7224 */ /* 0x000fe400078e0a0b */
[----:B------:R-:W-:Y:S01]  /*1210*/  IMAD.MOV R6, RZ, RZ, -R6 ;  /* 0x000000ffff067224 */ /* 0x000fe200078e0a06 */
[C---:B------:R-:W-:Y:S01]  /*1220*/  ISETP.GT.U32.AND P6, PT, R13.reuse, R10, PT ;  /* 0x0000000a0d00720c */ /* 0x040fe20003fc4070 */
[C---:B------:R-:W-:Y:S02]  /*1230*/  IMAD R20, R13.reuse, R11, R20 ;  /* 0x0000000b0d147224 */ /* 0x040fe400078e0214 */
[----:B------:R-:W-:Y:S01]  /*1240*/  IMAD R22, R13, R6, R22 ;  /* 0x000000060d167224 */ /* 0x000fe200078e0216 */
[----:B---3--:R-:W-:Y:S01]  /*1250*/  R2UR UR20, R19 ;  /* 0x00000000131472ca */ /* 0x008fe200000e0000 */
[--C-:B------:R-:W-:Y:S01]  /*1260*/  @!P0 IMAD.IADD R18, R18, 0x1, -R13.reuse ;  /* 0x0000000112128824 */ /* 0x100fe200078e0a0d */
[----:B------:R-:W-:Y:S01]  /*1270*/  ISETP.GT.U32.AND P0, PT, R13, R20, PT ;  /* 0x000000140d00720c */ /* 0x000fe20003f04070 */
[--C-:B------:R-:W-:Y:S01]  /*1280*/  @!P3 IMAD.IADD R7, R7, 0x1, -R13.reuse ;  /* 0x000000010707b824 */ /* 0x100fe200078e0a0d */
[----:B------:R-:W-:Y:S01]  /*1290*/  ISETP.GT.U32.AND P3, PT, R13, R22, PT ;  /* 0x000000160d00720c */ /* 0x000fe20003f64070 */
[--C-:B------:R-:W-:Y:S01]  /*12a0*/  @!P4 IMAD.IADD R5, R5, 0x1, -R13.reuse ;  /* 0x000000010505c824 */ /* 0x100fe200078e0a0d */
[----:B------:R-:W-:Y:S01]  /*12b0*/  ISETP.GT.U32.AND P4, PT, R13, R18, PT ;  /* 0x000000120d00720c */ /* 0x000fe20003f84070 */
[--C-:B------:R-:W-:Y:S01]  /*12c0*/  @!P2 IMAD.IADD R8, R8, 0x1, -R13.reuse ;  /* 0x000000010808a824 */ /* 0x100fe200078e0a0d */
[----:B------:R-:W-:Y:S01]  /*12d0*/  ISETP.GE.AND P2, PT, R21, RZ, PT ;  /* 0x000000ff1500720c */ /* 0x000fe20003f46270 */
[--C-:B------:R-:W-:Y:S01]  /*12e0*/  @!P5 IMAD.IADD R4, R4, 0x1, -R13.reuse ;  /* 0x000000010404d824 */ /* 0x100fe200078e0a0d */
[----:B------:R-:W-:Y:S01]  /*12f0*/  ISETP.GE.AND P5, PT, R23, RZ, PT ;  /* 0x000000ff1700720c */ /* 0x000fe20003fa6270 */
[----:B------:R-:W-:Y:S01]  /*1300*/  @!P6 IMAD.IADD R10, R10, 0x1, -R13 ;  /* 0x000000010a0ae824 */ /* 0x000fe200078e0a0d */
[----:B------:R-:W3:Y:S01]  /*1310*/  LDC R6, c[0x0][0x3a0] ;  /* 0x0000e800ff067b82 */ /* 0x000ee20000000800 */
[----:B------:R-:W-:Y:S01]  /*1320*/  IMAD.MOV.U32 R19, RZ, RZ, R5 ;  /* 0x000000ffff137224 */ /* 0x000fe200078e0005 */
[----:B------:R-:W-:Y:S01]  /*1330*/  ISETP.GT.U32.AND P6, PT, R13, R4, PT ;  /* 0x000000040d00720c */ /* 0x000fe20003fc4070 */
[--C-:B------:R-:W-:Y:S01]  /*1340*/  @!P0 IMAD.IADD R20, R20, 0x1, -R13.reuse ;  /* 0x0000000114148824 */ /* 0x100fe200078e0a0d */
[----:B------:R-:W-:Y:S01]  /*1350*/  ISETP.GE.AND P0, PT, R9, RZ, PT ;  /* 0x000000ff0900720c */ /* 0x000fe20003f06270 */
[--C-:B------:R-:W-:Y:S01]  /*1360*/  @!P3 IMAD.IADD R22, R22, 0x1, -R13.reuse ;  /* 0x000000011616b824 */ /* 0x100fe200078e0a0d */
[----:B------:R-:W-:Y:S01]  /*1370*/  ISETP.GE.AND P3, PT, R25, RZ, PT ;  /* 0x000000ff1900720c */ /* 0x000fe20003f66270 */
[----:B------:R-:W-:Y:S01]  /*1380*/  IMAD.SHL.U32 R3, R58, 0x200000, RZ ;  /* 0x002000003a037824 */ /* 0x000fe200078e00ff */
[----:B------:R-:W-:Y:S01]  /*1390*/  LOP3.LUT R25, R39, 0x2, RZ, 0xfc, !PT ;  /* 0x0000000227197812 */ /* 0x000fe200078efcff */
[----:B------:R-:W-:Y:S01]  /*13a0*/  @!P4 IMAD.IADD R18, R18, 0x1, -R13 ;  /* 0x000000011212c824 */ /* 0x000fe200078e0a0d */
[----:B------:R-:W-:Y:S01]  /*13b0*/  ISETP.GT.U32.AND P4, PT, R13, R20, PT ;  /* 0x000000140d00720c */ /* 0x000fe20003f84070 */
[----:B--2---:R-:W-:Y:S01]  /*13c0*/  IMAD R5, R39, R60, RZ ;  /* 0x0000003c27057224 */ /* 0x004fe200078e02ff */
[----:B------:R-:W-:Y:S01]  /*13d0*/  LOP3.LUT R3, R3, 0x600000, RZ, 0xc0, !PT ;  /* 0x0060000003037812 */ /* 0x000fe200078ec0ff */
[----:B------:R-:W-:Y:S01]  /*13e0*/  @!P2 IMAD.MOV R19, RZ, RZ, -R19 ;  /* 0x000000ffff13a224 */ /* 0x000fe200078e0a13 */
[----:B------:R-:W-:Y:S01]  /*13f0*/  ISETP.GT.U32.AND P2, PT, R13, R22, PT ;  /* 0x000000160d00720c */ /* 0x000fe20003f44070 */
[----:B------:R-:W-:Y:S01]  /*1400*/  IMAD.MOV.U32 R21, RZ, RZ, R7 ;  /* 0x000000ffff157224 */ /* 0x000fe200078e0007 */
[----:B------:R-:W-:Y:S01]  /*1410*/  R2UR UR9, R3 ;  /* 0x00000000030972ca */ /* 0x000fe200000e0000 */
[----:B------:R-:W-:-:S02]  /*1420*/  IMAD R7, R60, 0x2, R5 ;  /* 0x000000023c077824 */ /* 0x000fc400078e0205 */
[----:B------:R-:W-:Y:S01]  /*1430*/  @!P6 IMAD.IADD R4, R4, 0x1, -R13 ;  /* 0x000000010404e824 */ /* 0x000fe200078e0a0d */
[----:B------:R-:W-:Y:S01]  /*1440*/  ISETP.GE.AND P6, PT, R27, RZ, PT ;  /* 0x000000ff1b00720c */ /* 0x000fe20003fc6270 */
[----:B------:R-:W-:Y:S01]  /*1450*/  IMAD R9, R60, 0x2, R7 ;  /* 0x000000023c097824 */ /* 0x000fe200078e0207 */
[----:B------:R-:W-:Y:S01]  /*1460*/  LOP3.LUT R27, R39, 0x4, RZ, 0xfc, !PT ;  /* 0x00000004271b7812 */ /* 0x000fe200078efcff */
[----:B------:R-:W-:Y:S01]  /*1470*/  @!P5 IMAD.MOV R21, RZ, RZ, -R21 ;  /* 0x000000ffff15d224 */ /* 0x000fe200078e0a15 */
[----:B------:R-:W-:Y:S01]  /*1480*/  ISETP.GE.AND P5, PT, R26, RZ, PT ;  /* 0x000000ff1a00720c */ /* 0x000fe20003fa6270 */
[----:B------:R-:W-:Y:S01]  /*1490*/  IMAD.MOV.U32 R3, RZ, RZ, R4 ;  /* 0x000000ffff037224 */ /* 0x000fe200078e0004 */
[----:B------:R-:W-:Y:S01]  /*14a0*/  LOP3.LUT R4, R41, 0x1f, RZ, 0xc0, !PT ;  /* 0x0000001f29047812 */ /* 0x000fe200078ec0ff */
[----:B------:R-:W-:Y:S02]  /*14b0*/  IMAD R11, R60, 0x2, R9 ;  /* 0x000000023c0b7824 */ /* 0x000fe400078e0209 */
[----:B------:R-:W-:Y:S01]  /*14c0*/  @!P4 IMAD.IADD R20, R20, 0x1, -R13 ;  /* 0x000000011414c824 */ /* 0x000fe200078e0a0d */
[----:B------:R-:W-:Y:S01]  /*14d0*/  ISETP.GE.AND P4, PT, R28, RZ, PT ;  /* 0x000000ff1c00720c */ /* 0x000fe20003f86270 */
[----:B------:R-:W-:Y:S01]  /*14e0*/  @!P0 IMAD.MOV R3, RZ, RZ, -R3 ;  /* 0x000000ffff038224 */ /* 0x000fe200078e0a03 */
[----:B------:R-:W-:Y:S01]  /*14f0*/  ISETP.GE.AND P0, PT, R29, RZ, PT ;  /* 0x000000ff1d00720c */ /* 0x000fe20003f06270 */
[----:B------:R-:W-:Y:S01]  /*1500*/  @!P2 IMAD.IADD R22, R22, 0x1, -R13 ;  /* 0x000000011616a824 */ /* 0x000fe200078e0a0d */
[----:B------:R-:W-:Y:S01]  /*1510*/  ISETP.NE.AND P2, PT, R17, RZ, PT ;  /* 0x000000ff1100720c */ /* 0x000fe20003f45270 */
[----:B------:R-:W-:-:S02]  /*1520*/  IMAD R13, R60, 0x2, R11 ;  /* 0x000000023c0d7824 */ /* 0x000fc400078e020b */
[----:B------:R-:W-:Y:S01]  /*1530*/  @!P5 IMAD.MOV R10, RZ, RZ, -R10 ;  /* 0x000000ffff0ad224 */ /* 0x000fe200078e0a0a */
[----:B------:R-:W-:Y:S01]  /*1540*/  SEL R33, R12, R19, !P2 ;  /* 0x000000130c217207 */ /* 0x000fe20005000000 */
[----:B------:R-:W-:Y:S01]  /*1550*/  IMAD R15, R60, 0x2, R13 ;  /* 0x000000023c0f7824 */ /* 0x000fe200078e020d */
[C---:B------:R-:W-:Y:S01]  /*1560*/  SEL R35, R12.reuse, R21, !P2 ;  /* 0x000000150c237207 */ /* 0x040fe20005000000 */
[----:B------:R-:W-:Y:S01]  /*1570*/  IMAD.MOV.U32 R23, RZ, RZ, R8 ;  /* 0x000000ffff177224 */ /* 0x000fe200078e0008 */
[----:B------:R-:W-:Y:S01]  /*1580*/  SEL R28, R12, R10, !P2 ;  /* 0x0000000a0c1c7207 */ /* 0x000fe20005000000 */
[----:B------:R-:W-:Y:S01]  /*1590*/  IMAD R17, R60, 0x2, R15 ;  /* 0x000000023c117824 */ /* 0x000fe200078e020f */
[----:B------:R-:W-:Y:S01]  /*15a0*/  SEL R26, R12, R3, !P2 ;  /* 0x000000030c1a7207 */ /* 0x000fe20005000000 */
[----:B------:R-:W-:Y:S02]  /*15b0*/  @!P3 IMAD.MOV R23, RZ, RZ, -R23 ;  /* 0x000000ffff17b224 */ /* 0x000fe400078e0a17 */
[----:B------:R-:W-:-:S02]  /*15c0*/  @!P6 IMAD.MOV R18, RZ, RZ, -R18 ;  /* 0x000000ffff12e224 */ /* 0x000fc400078e0a12 */
[----:B------:R-:W-:Y:S01]  /*15d0*/  @!P4 IMAD.MOV R20, RZ, RZ, -R20 ;  /* 0x000000ffff14c224 */ /* 0x000fe200078e0a14 */
[C---:B------:R-:W-:Y:S01]  /*15e0*/  SEL R43, R12.reuse, R23, !P2 ;  /* 0x000000170c2b7207 */ /* 0x040fe20005000000 */
[----:B------:R-:W-:Y:S01]  /*15f0*/  @!P0 IMAD.MOV R22, RZ, RZ, -R22 ;  /* 0x000000ffff168224 */ /* 0x000fe200078e0a16 */
[----:B------:R-:W-:Y:S01]  /*1600*/  SEL R51, R12, R18, !P2 ;  /* 0x000000120c337207 */ /* 0x000fe20005000000 */
[----:B------:R-:W-:Y:S01]  /*1610*/  IMAD R19, R60, 0x4, R17 ;  /* 0x000000043c137824 */ /* 0x000fe200078e0211 */
[----:B------:R-:W-:Y:S01]  /*1620*/  SEL R53, R12, R20, !P2 ;  /* 0x000000140c357207 */ /* 0x000fe20005000000 */
[----:B-1----:R-:W-:Y:S01]  /*1630*/  IMAD R10, R24, UR4, RZ ;  /* 0x00000004180a7c24 */ /* 0x002fe2000f8e02ff */
[----:B------:R-:W-:Y:S01]  /*1640*/  SEL R57, R12, R22, !P2 ;  /* 0x000000160c397207 */ /* 0x000fe20005000000 */
[----:B------:R-:W-:Y:S02]  /*1650*/  IMAD R21, R60, 0x2, R19 ;  /* 0x000000023c157824 */ /* 0x000fe400078e0213 */
[----:B------:R-:W-:Y:S01]  /*1660*/  IMAD R8, R4, R61, RZ ;  /* 0x0000003d04087224 */ /* 0x000fe200078e02ff */
[----:B------:R-:W-:Y:S01]  /*1670*/  LEA R96, P0, R10, UR12, 0x2 ;  /* 0x0000000c0a607c11 */ /* 0x000fe2000f8010ff */
[----:B---3--:R-:W-:-:S02]  /*1680*/  VIADD R12, R6, 0x1f ;  /* 0x0000001f060c7836 */ /* 0x008fc40000000000 */
[----:B------:R-:W-:Y:S01]  /*1690*/  IMAD R23, R60, 0x2, R21 ;  /* 0x000000023c177824 */ /* 0x000fe200078e0215 */
[----:B------:R-:W-:Y:S01]  /*16a0*/  LEA R102, P2, R8, UR14, 0x2 ;  /* 0x0000000e08667c11 */ /* 0x000fe2000f8410ff */
[----:B------:R-:W-:Y:S01]  /*16b0*/  IMAD R33, R33, UR6, RZ ;  /* 0x0000000621217c24 */ /* 0x000fe2000f8e02ff */
[----:B------:R-:W-:Y:S01]  /*16c0*/  LEA.HI.X.SX32 R20, R10, UR13, 0x2, P0 ;  /* 0x0000000d0a147c11 */ /* 0x000fe200080f16ff */
[----:B------:R-:W-:Y:S01]  /*16d0*/  IMAD R3, R60, 0x2, R23 ;  /* 0x000000023c037824 */ /* 0x000fe200078e0217 */
[----:B------:R-:W-:Y:S01]  /*16e0*/  ISETP.GT.AND P0, PT, R12, 0x1f, PT ;  /* 0x0000001f0c00780c */ /* 0x000fe20003f04270 */
[----:B------:R-:W-:Y:S01]  /*16f0*/  IMAD R35, R35, UR6, RZ ;  /* 0x0000000623237c24 */ /* 0x000fe2000f8e02ff */
[----:B------:R-:W-:Y:S01]  /*1700*/  LEA.HI.X.SX32 R18, R8, UR15, 0x2, P2 ;  /* 0x0000000f08127c11 */ /* 0x000fe200090f16ff */
[C---:B------:R-:W-:Y:S01]  /*1710*/  IMAD R29, R60.reuse, 0x2, R3 ;  /* 0x000000023c1d7824 */ /* 0x040fe200078e0203 */
[----:B------:R-:W-:Y:S01]  /*1720*/  ISETP.GE.AND P2, PT, R39, R6, PT ;  /* 0x000000062700720c */ /* 0x000fe20003f46270 */
[----:B------:R-:W-:Y:S01]  /*1730*/  IMAD R43, R43, UR6, RZ ;  /* 0x000000062b2b7c24 */ /* 0x000fe2000f8e02ff */
[----:B------:R-:W-:Y:S01]  /*1740*/  SEL R40, RZ, 0x4, !P0 ;  /* 0x00000004ff287807 */ /* 0x000fe20004000000 */
[----:B------:R-:W-:Y:S01]  /*1750*/  IMAD R31, R60, 0x2, R29 ;  /* 0x000000023c1f7824 */ /* 0x000fe200078e021d */
[----:B------:R-:W-:Y:S01]  /*1760*/  LEA R82, P5, R29, R96, 0x2 ;  /* 0x000000601d527211 */ /* 0x000fe200078a10ff */
[----:B------:R-:W-:Y:S01]  /*1770*/  IMAD R49, R28, UR6, RZ ;  /* 0x000000061c317c24 */ /* 0x000fe2000f8e02ff */
[----:B------:R-:W-:-:S02]  /*1780*/  SEL R16, R40, RZ, !P2 ;  /* 0x000000ff28107207 */ /* 0x000fc40005000000 */
[----:B------:R-:W-:Y:S01]  /*1790*/  LEA.HI.X.SX32 R83, R29, R20, 0x2, P5 ;  /* 0x000000141d537211 */ /* 0x000fe200028f16ff */
[----:B------:R-:W-:Y:S01]  /*17a0*/  IMAD R29, R37, R60, RZ ;  /* 0x0000003c251d7224 */ /* 0x000fe200078e02ff */
[----:B------:R-:W-:Y:S01]  /*17b0*/  ISETP.NE.U32.AND P3, PT, R16, RZ, PT ;  /* 0x000000ff1000720c */ /* 0x000fe20003f65070 */
[----:B------:R-:W-:Y:S01]  /*17c0*/  IMAD R16, R60, 0x2, R31 ;  /* 0x000000023c107824 */ /* 0x000fe200078e021f */
[----:B------:R-:W-:Y:S02]  /*17d0*/  ISETP.GE.AND P0, PT, R25, R6, PT ;  /* 0x000000061900720c */ /* 0x000fe40003f06270 */
[-C--:B------:R-:W-:Y:S02]  /*17e0*/  LEA R80, P2, R3, R96.reuse, 0x2 ;  /* 0x0000006003507211 */ /* 0x080fe400078410ff */
[----:B------:R-:W-:Y:S02]  /*17f0*/  LEA R86, P5, R16, R96, 0x2 ;  /* 0x0000006010567211 */ /* 0x000fe400078a10ff */
[----:B------:R-:W-:-:S02]  /*1800*/  SEL R22, R40, RZ, !P0 ;  /* 0x000000ff28167207 */ /* 0x000fc40004000000 */
[----:B------:R-:W-:Y:S02]  /*1810*/  LEA.HI.X.SX32 R87, R16, R20, 0x2, P5 ;  /* 0x0000001410577211 */ /* 0x000fe400028f16ff */
[----:B------:R-:W-:Y:S02]  /*1820*/  LEA R106, P5, R7, R96, 0x2 ;  /* 0x00000060076a7211 */ /* 0x000fe400078a10ff */
[----:B------:R-:W-:Y:S02]  /*1830*/  ISETP.GE.AND P0, PT, R27, R6, PT ;  /* 0x000000061b00720c */ /* 0x000fe40003f06270 */
[----:B------:R-:W-:Y:S02]  /*1840*/  LEA.HI.X.SX32 R107, R7, R20, 0x2, P5 ;  /* 0x00000014076b7211 */ /* 0x000fe400028f16ff */
[----:B------:R-:W-:Y:S02]  /*1850*/  LEA R64, P5, R11, R96, 0x2 ;  /* 0x000000600b407211 */ /* 0x000fe400078a10ff */
[----:B------:R-:W-:-:S02]  /*1860*/  ISETP.NE.U32.AND P4, PT, R22, RZ, PT ;  /* 0x000000ff1600720c */ /* 0x000fc40003f85070 */
[----:B------:R-:W-:Y:S02]  /*1870*/  SEL R22, R40, RZ, !P0 ;  /* 0x000000ff28167207 */ /* 0x000fe40004000000 */
[----:B------:R-:W-:Y:S02]  /*1880*/  LEA.HI.X.SX32 R65, R11, R20, 0x2, P5 ;  /* 0x000000140b417211 */ /* 0x000fe400028f16ff */
[-C--:B------:R-:W-:Y:S02]  /*1890*/  LEA R84, P0, R31, R96.reuse, 0x2 ;  /* 0x000000601f547211 */ /* 0x080fe400078010ff */
[----:B------:R-:W-:Y:S02]  /*18a0*/  LEA R68, P5, R15, R96, 0x2 ;  /* 0x000000600f447211 */ /* 0x000fe400078a10ff */
[-C--:B------:R-:W-:Y:S01]  /*18b0*/  LEA.HI.X.SX32 R85, R31, R20.reuse, 0x2, P0 ;  /* 0x000000141f557211 */ /* 0x080fe200000f16ff */
[----:B------:R-:W-:Y:S01]  /*18c0*/  IMAD R31, R26, UR6, RZ ;  /* 0x000000061a1f7c24 */ /* 0x000fe2000f8e02ff */
[----:B------:R-:W-:-:S02]  /*18d0*/  LEA.HI.X.SX32 R69, R15, R20, 0x2, P5 ;  /* 0x000000140f457211 */ /* 0x000fc400028f16ff */
[-C--:B------:R-:W-:Y:S02]  /*18e0*/  LEA R104, P0, R5, R96.reuse, 0x2 ;  /* 0x0000006005687211 */ /* 0x080fe400078010ff */
[----:B------:R-:W-:Y:S02]  /*18f0*/  LEA R72, P5, R29, R96, 0x2 ;  /* 0x000000601d487211 */ /* 0x000fe400078a10ff */
[-C--:B------:R-:W-:Y:S02]  /*1900*/  LEA.HI.X.SX32 R105, R5, R20.reuse, 0x2, P0 ;  /* 0x0000001405697211 */ /* 0x080fe400000f16ff */
[----:B------:R-:W-:Y:S02]  /*1910*/  LEA.HI.X.SX32 R73, R29, R20, 0x2, P5 ;  /* 0x000000141d497211 */ /* 0x000fe400028f16ff */
[-C--:B------:R-:W-:Y:S02]  /*1920*/  LEA R62, P0, R9, R96.reuse, 0x2 ;  /* 0x00000060093e7211 */ /* 0x080fe400078010ff */
[----:B------:R-:W-:-:S02]  /*1930*/  LEA R76, P5, R21, R96, 0x2 ;  /* 0x00000060154c7211 */ /* 0x000fc400078a10ff */
[-C--:B------:R-:W-:Y:S02]  /*1940*/  LEA.HI.X.SX32 R63, R9, R20.reuse, 0x2, P0 ;  /* 0x00000014093f7211 */ /* 0x080fe400000f16ff */
[----:B------:R-:W-:Y:S02]  /*1950*/  LEA.HI.X.SX32 R77, R21, R20, 0x2, P5 ;  /* 0x00000014154d7211 */ /* 0x000fe400028f16ff */
[----:B------:R-:W-:Y:S02]  /*1960*/  LEA R66, P0, R13, R96, 0x2 ;  /* 0x000000600d427211 */ /* 0x000fe400078010ff */
[-C--:B------:R-:W-:Y:S02]  /*1970*/  LEA R88, P5, R31, R102.reuse, 0x2 ;  /* 0x000000661f587211 */ /* 0x080fe400078a10ff */
[----:B------:R-:W-:Y:S02]  /*1980*/  LEA R98, P6, R33, R102, 0x2 ;  /* 0x0000006621627211 */ /* 0x000fe400078c10ff */
[----:B------:R-:W-:-:S02]  /*1990*/  LEA.HI.X.SX32 R81, R3, R20, 0x2, P2 ;  /* 0x0000001403517211 */ /* 0x000fc400010f16ff */
[----:B------:R-:W-:Y:S02]  /*19a0*/  LEA.HI.X.SX32 R67, R13, R20, 0x2, P0 ;  /* 0x000000140d437211 */ /* 0x000fe400000f16ff */
[----:B------:R-:W-:Y:S02]  /*19b0*/  LEA.HI.X.SX32 R89, R31, R18, 0x2, P5 ;  /* 0x000000121f597211 */ /* 0x000fe400028f16ff */
[----:B------:R-:W-:Y:S02]  /*19c0*/  LEA R70, P0, R17, R96, 0x2 ;  /* 0x0000006011467211 */ /* 0x000fe400078010ff */
[----:B------:R-:W-:Y:S02]  /*19d0*/  LEA.HI R3, R41, 0x1e, RZ, 0x1a ;  /* 0x0000001e29037811 */ /* 0x000fe400078fd0ff */
[----:B------:R-:W-:Y:S02]  /*19e0*/  LEA R90, P5, R35, R102, 0x2 ;  /* 0x00000066235a7211 */ /* 0x000fe400078a10ff */
[----:B------:R-:W-:Y:S01]  /*19f0*/  LEA.HI.X.SX32 R99, R33, R18, 0x2, P6 ;  /* 0x0000001221637211 */ /* 0x000fe200030f16ff */
[----:B------:R-:W-:Y:S01]  /*1a00*/  IMAD R45, R3, R60, RZ ;  /* 0x0000003c032d7224 */ /* 0x000fe200078e02ff */
[----:B------:R-:W-:-:S02]  /*1a10*/  LEA R108, P6, R43, R102, 0x2 ;  /* 0x000000662b6c7211 */ /* 0x000fc400078c10ff */
[----:B------:R-:W-:Y:S02]  /*1a20*/  LEA.HI.X.SX32 R71, R17, R20, 0x2, P0 ;  /* 0x0000001411477211 */ /* 0x000fe400000f16ff */
[----:B------:R-:W-:Y:S02]  /*1a30*/  LEA.HI.X.SX32 R91, R35, R18, 0x2, P5 ;  /* 0x00000012235b7211 */ /* 0x000fe400028f16ff */
[-C--:B------:R-:W-:Y:S02]  /*1a40*/  LEA R74, P0, R19, R96.reuse, 0x2 ;  /* 0x00000060134a7211 */ /* 0x080fe400078010ff */
[----:B------:R-:W-:Y:S02]  /*1a50*/  LEA R78, P5, R23, R96, 0x2 ;  /* 0x00000060174e7211 */ /* 0x000fe400078a10ff */
[----:B------:R-:W-:Y:S02]  /*1a60*/  LEA.HI.X.SX32 R109, R43, R18, 0x2, P6 ;  /* 0x000000122b6d7211 */ /* 0x000fe400030f16ff */
[----:B------:R-:W-:-:S02]  /*1a70*/  ISETP.GE.AND P6, PT, R47, R6, PT ;  /* 0x000000062f00720c */ /* 0x000fc40003fc6270 */
[----:B------:R-:W-:Y:S02]  /*1a80*/  ISETP.NE.U32.AND P2, PT, R22, RZ, PT ;  /* 0x000000ff1600720c */ /* 0x000fe40003f45070 */
[-C--:B------:R-:W-:Y:S02]  /*1a90*/  LEA.HI.X.SX32 R75, R19, R20.reuse, 0x2, P0 ;  /* 0x00000014134b7211 */ /* 0x080fe400000f16ff */
[----:B------:R-:W-:Y:S02]  /*1aa0*/  LEA.HI.X.SX32 R79, R23, R20, 0x2, P5 ;  /* 0x00000014174f7211 */ /* 0x000fe400028f16ff */
[----:B------:R-:W-:Y:S02]  /*1ab0*/  LOP3.LUT P0, RZ, R41, 0x7f, RZ, 0xc0, !PT ;  /* 0x0000007f29ff7812 */ /* 0x000fe4000780c0ff */
[----:B------:R-:W-:Y:S02]  /*1ac0*/  LEA R96, P5, R45, R96, 0x2 ;  /* 0x000000602d607211 */ /* 0x000fe400078a10ff */
[----:B------:R-:W-:Y:S01]  /*1ad0*/  SEL R22, R40, RZ, !P6 ;  /* 0x000000ff28167207 */ /* 0x000fe20007000000 */
[----:B------:R-:W-:Y:S10]  /*1ae0*/  @P1 BRA `(.L_x_11) ;  /* 0x0000000000181947 */ /* 0x000ff40003800000 */
[----:B------:R-:W-:Y:S01]  /*1af0*/  ELECT P6, URZ, PT ;  /* 0x0000000000ff782f */ /* 0x000fe200038c0000 */
[----:B------:R-:W-:Y:S01]  /*1b00*/  IMAD.MOV.U32 R16, RZ, RZ, 0x1 ;  /* 0x00000001ff107424 */ /* 0x000fe200078e00ff */
[----:B------:R-:W-:Y:S01]  /*1b10*/  UMOV UR4, 0x40 ;  /* 0x0000004000047882 */ /* 0x000fe20000000000 */
[----:B------:R-:W-:Y:S01]  /*1b20*/  UVIRTCOUNT.DEALLOC.SMPOOL 0x80 ;  /* 0x000000800000784c */ /* 0x000fe20000000000 */
[----:B------:R-:W-:-:S09]  /*1b30*/  ULEA UR4, UR11, UR4, 0x18 ;  /* 0x000000040b047291 */ /* 0x000fd2000f8ec0ff */
[----:B------:R1:W-:Y:S03]  /*1b40*/  @P6 STS.U8 [UR4], R16 ;  /* 0x00000010ff006988 */ /* 0x0003e60008000004 */
.L_x_11:
[----:B------:R-:W-:Y:S01]  /*1b50*/  UIADD3 UR9, UPT, UPT, UR20, UR9, URZ ;  /* 0x0000000914097290 */ /* 0x000fe2000fffe0ff */
[----:B------:R-:W-:Y:S01]  /*1b60*/  IMAD R51, R51, UR6, RZ ;  /* 0x0000000633337c24 */ /* 0x000fe2000f8e02ff */
[----:B------:R-:W-:Y:S01]  /*1b70*/  VOTEU.ALL UP0, P0 ;  /* 0x0000000000ff7886 */ /* 0x000fe20000000000 */
[----:B------:R-:W-:Y:S01]  /*1b80*/  IMAD R53, R53, UR6, RZ ;  /* 0x0000000635357c24 */ /* 0x000fe2000f8e02ff */
[----:B------:R-:W-:Y:S01]  /*1b90*/  UIADD3 UR10, UPT, UPT, UR8, 0x9000, URZ ;  /* 0x00009000080a7890 */ /* 0x000fe2000fffe0ff */
[----:B------:R-:W-:Y:S01]  /*1ba0*/  IMAD R57, R57, UR6, RZ ;  /* 0x0000000639397c24 */ /* 0x000fe2000f8e02ff */
[----:B------:R-:W-:Y:S01]  /*1bb0*/  LEA R92, P6, R49, R102, 0x2 ;  /* 0x00000066315c7211 */ /* 0x000fe200078c10ff */
[----:B------:R-:W-:Y:S01]  /*1bc0*/  VOTEU.ALL UP1, P0 ;  /* 0x0000000000ff7886 */ /* 0x000fe20000020000 */
[----:B------:R-:W-:-:S04]  /*1bd0*/  @!UP0 UIADD3 UR6, UPT, UPT, -UR5, 0x100000, URZ ;  /* 0x0010000005068890 */ /* 0x000fc8000fffe1ff */
[----:B------:R-:W-:Y:S02]  /*1be0*/  @!UP0 USHF.L.U32 UR7, UR6, 0xb, URZ ;  /* 0x0000000b06078899 */ /* 0x000fe400080006ff */
[----:B------:R-:W-:Y:S01]  /*1bf0*/  @!UP0 USHF.L.U32 UR6, UR6, 0x1, URZ ;  /* 0x0000000106068899 */ /* 0x000fe200080006ff */
[----:B------:R-:W-:Y:S01]  /*1c00*/  STTM.x32 tmem[UR9], RZ ;  /* 0x000000ff000079ed */ /* 0x000fe200082c0009 */
[----:B------:R-:W2:Y:S02]  /*1c10*/  FENCE.VIEW.ASYNC.T ;  /* 0x00000000000073c6 */ /* 0x000ea40000000200 */
[----:B--2---:R-:W-:Y:S01]  /*1c20*/  BAR.SYNC.DEFER_BLOCKING 0x0 ;  /* 0x0000000000007b1d */ /* 0x004fe20000010000 */
[----:B------:R-:W-:-:S04]  /*1c30*/  @!UP0 UIADD3 UR4, UPT, UPT, -UR5, 0x100000, URZ ;  /* 0x0010000005048890 */ /* 0x000fc8000fffe1ff */
[----:B------:R-:W-:Y:S02]  /*1c40*/  @!UP0 USHF.L.U32 UR5, UR4, 0xb, URZ ;  /* 0x0000000b04058899 */ /* 0x000fe400080006ff */
[----:B------:R-:W-:Y:S01]  /*1c50*/  @!UP0 USHF.L.U32 UR4, UR4, 0x1, URZ ;  /* 0x0000000104048899 */ /* 0x000fe200080006ff */
[----:B------:R-:W-:Y:S01]  /*1c60*/  VIADD R113, R14, UR8 ;  /* 0x000000080e717c36 */ /* 0x000fe20008000000 */
[----:B------:R-:W-:Y:S01]  /*1c70*/  LEA.HI.X.SX32 R93, R49, R18, 0x2, P6 ;  /* 0x00000012315d7211 */ /* 0x000fe200030f16ff */
[----:B------:R-:W-:Y:S01]  /*1c80*/  VIADD R56, R6, 0xffffffe0 ;  /* 0xffffffe006387836 */ /* 0x000fe20000000000 */
[----:B------:R-:W-:Y:S01]  /*1c90*/  LEA R100, P6, R51, R102, 0x2 ;  /* 0x0000006633647211 */ /* 0x000fe200078c10ff */
[----:B------:R-:W-:Y:S01]  /*1ca0*/  VOTEU.ALL UP0, P0 ;  /* 0x0000000000ff7886 */ /* 0x000fe20000000000 */
[----:B------:R-:W-:Y:S01]  /*1cb0*/  LOP3.LUT R55, R39, 0x8, RZ, 0xfc, !PT ;  /* 0x0000000827377812 */ /* 0x000fe200078efcff */
[----:B------:R-:W-:Y:S01]  /*1cc0*/  IMAD.SHL.U32 R54, R60, 0x20, RZ ;  /* 0x000000203c367824 */ /* 0x000fe200078e00ff */
[----:B------:R-:W-:Y:S01]  /*1cd0*/  LEA.HI.X.SX32 R101, R51, R18, 0x2, P6 ;  /* 0x0000001233657211 */ /* 0x000fe200030f16ff */
[----:B------:R-:W-:Y:S01]  /*1ce0*/  IMAD.SHL.U32 R61, R61, 0x20, RZ ;  /* 0x000000203d3d7824 */ /* 0x000fe200078e00ff */
[----:B------:R-:W-:-:S02]  /*1cf0*/  LEA R94, P6, R53, R102, 0x2 ;  /* 0x00000066355e7211 */ /* 0x000fc400078c10ff */
[----:B------:R-:W-:Y:S02]  /*1d00*/  LOP3.LUT R59, R39, 0xa, RZ, 0xfc, !PT ;  /* 0x0000000a273b7812 */ /* 0x000fe400078efcff */
[----:B------:R-:W-:Y:S02]  /*1d10*/  LEA.HI.X.SX32 R95, R53, R18, 0x2, P6 ;  /* 0x00000012355f7211 */ /* 0x000fe400030f16ff */
[----:B------:R-:W-:Y:S02]  /*1d20*/  LEA R102, P6, R57, R102, 0x2 ;  /* 0x0000006639667211 */ /* 0x000fe400078c10ff */
[----:B------:R-:W-:Y:S02]  /*1d30*/  LOP3.LUT R111, R39, 0xc, RZ, 0xfc, !PT ;  /* 0x0000000c276f7812 */ /* 0x000fe400078efcff */
[----:B------:R-:W-:Y:S02]  /*1d40*/  LEA.HI.X.SX32 R103, R57, R18, 0x2, P6 ;  /* 0x0000001239677211 */ /* 0x000fe400030f16ff */
[----:B------:R-:W-:Y:S01]  /*1d50*/  ISETP.GE.AND P6, PT, R55, R6, PT ;  /* 0x000000063700720c */ /* 0x000fe20003fc6270 */
[----:B------:R-:W2:Y:S02]  /*1d60*/  FENCE.VIEW.ASYNC.S ;  /* 0x00000000000073c6 */ /* 0x000ea40000000000 */
[----:B--2---:R2:W3:Y:S02]  /*1d70*/  @!UP0 SYNCS.EXCH.64 URZ, [UR10], UR6 ;  /* 0x000000060aff85b2 */ /* 0x0044e40008000100 */
[----:B---3--:R-:W-:Y:S01]  /*1d80*/  BAR.SYNC.DEFER_BLOCKING 0x0 ;  /* 0x0000000000007b1d */ /* 0x008fe20000010000 */
[----:B------:R-:W-:-:S02]  /*1d90*/  LEA.HI.X.SX32 R97, R45, R20, 0x2, P5 ;  /* 0x000000142d617211 */ /* 0x000fc400028f16ff */
[----:B------:R-:W-:Y:S02]  /*1da0*/  SEL R18, R40, RZ, !P6 ;  /* 0x000000ff28127207 */ /* 0x000fe40007000000 */
[----:B------:R-:W-:Y:S02]  /*1db0*/  ISETP.NE.U32.AND P5, PT, R22, RZ, PT ;  /* 0x000000ff1600720c */ /* 0x000fe40003fa5070 */
[----:B------:R-:W-:Y:S02]  /*1dc0*/  ISETP.GE.AND P6, PT, R111, R6, PT ;  /* 0x000000066f00720c */ /* 0x000fe40003fc6270 */
[----:B-1----:R-:W-:Y:S02]  /*1dd0*/  LOP3.LUT R16, R14, 0x10, RZ, 0x3c, !PT ;  /* 0x000000100e107812 */ /* 0x002fe400078e3cff */
[C---:B------:R-:W-:Y:S02]  /*1de0*/  LOP3.LUT R117, R39.reuse, 0x10, RZ, 0xfc, !PT ;  /* 0x0000001027757812 */ /* 0x040fe400078efcff */
[C---:B------:R-:W-:Y:S01]  /*1df0*/  LOP3.LUT R119, R39.reuse, 0x12, RZ, 0xfc, !PT ;  /* 0x0000001227777812 */ /* 0x040fe200078efcff */
[----:B------:R-:W-:Y:S01]  /*1e00*/  VIADD R115, R16, UR8 ;  /* 0x0000000810737c36 */ /* 0x000fe20008000000 */
[----:B------:R-:W-:-:S02]  /*1e10*/  LOP3.LUT R121, R39, 0x14, RZ, 0xfc, !PT ;  /* 0x0000001427797812 */ /* 0x000fc400078efcff */
[----:B------:R-:W-:Y:S02]  /*1e20*/  LOP3.LUT R26, R39, 0x1a, RZ, 0xfc, !PT ;  /* 0x0000001a271a7812 */ /* 0x000fe400078efcff */
[C---:B------:R-:W-:Y:S02]  /*1e30*/  LOP3.LUT R28, R14.reuse, 0x40, RZ, 0x3c, !PT ;  /* 0x000000400e1c7812 */ /* 0x040fe400078e3cff */
[----:B------:R-:W-:Y:S01]  /*1e40*/  LOP3.LUT R38, R14, 0x60, RZ, 0x3c, !PT ;  /* 0x000000600e267812 */ /* 0x000fe200078e3cff */
[----:B------:R2:W1:Y:S02]  /*1e50*/  @!UP1 SYNCS.EXCH.64 URZ, [UR8+0x9008], UR4 ;  /* 0x0090080408ff95b2 */ /* 0x0004640008000100 */
[----:B------:R-:W-:Y:S01]  /*1e60*/  @!PT LDS RZ, [RZ] ;  /* 0x00000000fffff984 */ /* 0x000fe20000000800 */
[----:B------:R-:W-:Y:S01]  /*1e70*/  @!PT LDS RZ, [RZ] ;  /* 0x00000000fffff984 */ /* 0x000fe20000000800 */
[----:B------:R-:W-:Y:S01]  /*1e80*/  @!PT LDS RZ, [RZ] ;  /* 0x00000000fffff984 */ /* 0x000fe20000000800 */
[----:B-1----:R1:W-:Y:S01]  /*1e90*/  LDGSTS.E [R113], desc[UR18][R104.64], P3 ;  /* 0x0000000068717fae */ /* 0x0023e200099a1012 */
[----:B------:R-:W-:Y:S01]  /*1ea0*/  ISETP.GE.AND P3, PT, R59, R6, PT ;  /* 0x000000063b00720c */ /* 0x000fe20003f66270 */
[----:B------:R-:W-:Y:S02]  /*1eb0*/  VIADD R30, R28, UR8 ;  /* 0x000000081c1e7c36 */ /* 0x000fe40008000000 */
[----:B------:R3:W-:Y:S01]  /*1ec0*/  LDGSTS.E [R113+0x8], desc[UR18][R106.64], P4 ;  /* 0x000080006a717fae */ /* 0x0007e2000a1a1012 */
[----:B------:R-:W-:-:S02]  /*1ed0*/  SEL R20, R40, RZ, !P3 ;  /* 0x000000ff28147207 */ /* 0x000fc40005800000 */
[----:B------:R-:W-:Y:S01]  /*1ee0*/  ISETP.NE.U32.AND P3, PT, R18, RZ, PT ;  /* 0x000000ff1200720c */ /* 0x000fe20003f65070 */
[----:B------:R4:W-:Y:S01]  /*1ef0*/  LDGSTS.E [R115], desc[UR18][R62.64], P2 ;  /* 0x000000003e737fae */ /* 0x0009e200091a1012 */
[----:B------:R-:W-:Y:S02]  /*1f00*/  SEL R18, R40, RZ, !P6 ;  /* 0x000000ff28127207 */ /* 0x000fe40007000000 */
[-C--:B------:R-:W-:Y:S01]  /*1f10*/  ISETP.GE.AND P2, PT, R37, R6.reuse, PT ;  /* 0x000000062500720c */ /* 0x080fe20003f46270 */
[----:B------:R5:W-:Y:S01]  /*1f20*/  LDGSTS.E [R115+0x8], desc[UR18][R64.64], P5 ;  /* 0x0000800040737fae */ /* 0x000be2000a9a1012 */
[----:B------:R-:W-:Y:S01]  /*1f30*/  ISETP.NE.U32.AND P6, PT, R18, RZ, PT ;  /* 0x000000ff1200720c */ /* 0x000fe20003fc5070 */
[----:B-1----:R-:W-:Y:S01]  /*1f40*/  IMAD.WIDE R104, R54, 0x4, R104 ;  /* 0x0000000436687825 */ /* 0x002fe200078e0268 */
[----:B------:R-:W-:Y:S02]  /*1f50*/  LOP3.LUT R18, R14, 0x20, RZ, 0x3c, !PT ;  /* 0x000000200e127812 */ /* 0x000fe400078e3cff */
[----:B------:R-:W-:Y:S01]  /*1f60*/  ISETP.NE.U32.AND P4, PT, R20, RZ, PT ;  /* 0x000000ff1400720c */ /* 0x000fe20003f85070 */
[----:B---3--:R-:W-:Y:S01]  /*1f70*/  IMAD.WIDE R106, R54, 0x4, R106 ;  /* 0x00000004366a7825 */ /* 0x008fe200078e026a */
[----:B------:R-:W-:-:S02]  /*1f80*/  ISETP.GE.AND P5, PT, R117, R6, PT ;  /* 0x000000067500720c */ /* 0x000fc40003fa6270 */
[----:B------:R-:W-:Y:S01]  /*1f90*/  SEL R20, R40, RZ, !P2 ;  /* 0x000000ff28147207 */ /* 0x000fe20005000000 */
[----:B------:R-:W-:Y:S01]  /*1fa0*/  VIADD R123, R18, UR8 ;  /* 0x00000008127b7c36 */ /* 0x000fe20008000000 */
[-C--:B------:R-:W-:Y:S01]  /*1fb0*/  ISETP.GE.AND P2, PT, R119, R6.reuse, PT ;  /* 0x000000067700720c */ /* 0x080fe20003f46270 */
[----:B----4-:R-:W-:Y:S01]  /*1fc0*/  IMAD.WIDE R62, R54, 0x4, R62 ;  /* 0x00000004363e7825 */ /* 0x010fe200078e023e */
[----:B------:R-:W-:Y:S02]  /*1fd0*/  SEL R22, R40, RZ, !P5 ;  /* 0x000000ff28167207 */ /* 0x000fe40006800000 */
[----:B------:R1:W-:Y:S01]  /*1fe0*/  LDGSTS.E [R123], desc[UR18][R66.64], P3 ;  /* 0x00000000427b7fae */ /* 0x0003e200099a1012 */
[----:B------:R-:W-:Y:S01]  /*1ff0*/  ISETP.GE.AND P5, PT, R121, R6, PT ;  /* 0x000000067900720c */ /* 0x000fe20003fa6270 */
[----:B-----5:R-:W-:Y:S01]  /*2000*/  IMAD.WIDE R64, R54, 0x4, R64 ;  /* 0x0000000436407825 */ /* 0x020fe200078e0240 */
[----:B------:R-:W-:Y:S01]  /*2010*/  ISETP.NE.U32.AND P3, PT, R20, RZ, PT ;  /* 0x000000ff1400720c */ /* 0x000fe20003f65070 */
[----:B------:R3:W-:Y:S01]  /*2020*/  LDGSTS.E [R123+0x8], desc[UR18][R68.64], P4 ;  /* 0x00008000447b7fae */ /* 0x0007e2000a1a1012 */
[----:B------:R-:W-:-:S02]  /*2030*/  SEL R24, R40, RZ, !P2 ;  /* 0x000000ff28187207 */ /* 0x000fc40005000000 */
[----:B------:R-:W-:Y:S02]  /*2040*/  LOP3.LUT R20, R14, 0x30, RZ, 0x3c, !PT ;  /* 0x000000300e147812 */ /* 0x000fe400078e3cff */
[----:B------:R-:W-:Y:S02]  /*2050*/  ISETP.NE.U32.AND P2, PT, R22, RZ, PT ;  /* 0x000000ff1600720c */ /* 0x000fe40003f45070 */
[----:B------:R-:W-:Y:S01]  /*2060*/  SEL R22, R40, RZ, !P5 ;  /* 0x000000ff28167207 */ /* 0x000fe20006800000 */
[----:B------:R-:W-:Y:S01]  /*2070*/  VIADD R125, R20, UR8 ;  /* 0x00000008147d7c36 */ /* 0x000fe20008000000 */
[----:B------:R-:W-:Y:S01]  /*2080*/  ISETP.NE.U32.AND P5, PT, R24, RZ, PT ;  /* 0x000000ff1800720c */ /* 0x000fe20003fa5070 */
[----:B-1----:R-:W-:Y:S01]  /*2090*/  IMAD.WIDE R66, R54, 0x4, R66 ;  /* 0x0000000436427825 */ /* 0x002fe200078e0242 */
[----:B------:R-:W-:Y:S02]  /*20a0*/  ISETP.NE.U32.AND P4, PT, R22, RZ, PT ;  /* 0x000000ff1600720c */ /* 0x000fe40003f85070 */
[C---:B------:R-:W-:Y:S01]  /*20b0*/  LOP3.LUT R22, R39.reuse, 0x16, RZ, 0xfc, !PT ;  /* 0x0000001627167812 */ /* 0x040fe200078efcff */
[----:B------:R1:W-:Y:S01]  /*20c0*/  LDGSTS.E [R125], desc[UR18][R70.64], P6 ;  /* 0x00000000467d7fae */ /* 0x0003e2000b1a1012 */
[----:B------:R-:W-:Y:S01]  /*20d0*/  LOP3.LUT R24, R39, 0x18, RZ, 0xfc, !PT ;  /* 0x0000001827187812 */ /* 0x000fe200078efcff */
[----:B---3--:R-:W-:Y:S01]  /*20e0*/  IMAD.WIDE R68, R54, 0x4, R68 ;  /* 0x0000000436447825 */ /* 0x008fe200078e0244 */
[-C--:B------:R-:W-:Y:S01]  /*20f0*/  ISETP.GE.AND P6, PT, R22, R6.reuse, PT ;  /* 0x000000061600720c */ /* 0x080fe20003fc6270 */
[----:B------:R3:W-:Y:S01]  /*2100*/  LDGSTS.E [R125+0x8], desc[UR18][R72.64], P3 ;  /* 0x00008000487d7fae */ /* 0x0007e200099a1012 */
[----:B------:R-:W-:-:S02]  /*2110*/  ISETP.GE.AND P3, PT, R24, R6, PT ;  /* 0x000000061800720c */ /* 0x000fc40003f66270 */
[----:B------:R-:W-:Y:S01]  /*2120*/  SEL R32, R40, RZ, !P6 ;  /* 0x000000ff28207207 */ /* 0x000fe20007000000 */
[----:B------:R4:W-:Y:S01]  /*2130*/  LDGSTS.E [R30], desc[UR18][R74.64], P2 ;  /* 0x000000004a1e7fae */ /* 0x0009e200091a1012 */
[----:B------:R-:W-:Y:S02]  /*2140*/  ISETP.GE.AND P6, PT, R26, R6, PT ;  /* 0x000000061a00720c */ /* 0x000fe40003fc6270 */
[----:B------:R-:W-:Y:S01]  /*2150*/  SEL R34, R40, RZ, !P3 ;  /* 0x000000ff28227207 */ /* 0x000fe20005800000 */
[----:B------:R5:W-:Y:S01]  /*2160*/  LDGSTS.E [R30+0x8], desc[UR18][R76.64], P5 ;  /* 0x000080004c1e7fae */ /* 0x000be2000a9a1012 */
[----:B------:R-:W-:Y:S01]  /*2170*/  ISETP.NE.U32.AND P3, PT, R32, RZ, PT ;  /* 0x000000ff2000720c */ /* 0x000fe20003f65070 */
[----:B-1----:R-:W-:Y:S01]  /*2180*/  IMAD.WIDE R70, R54, 0x4, R70 ;  /* 0x0000000436467825 */ /* 0x002fe200078e0246 */
[----:B------:R-:W-:Y:S02]  /*2190*/  LOP3.LUT R32, R14, 0x50, RZ, 0x3c, !PT ;  /* 0x000000500e207812 */ /* 0x000fe400078e3cff */
[----:B------:R-:W-:Y:S01]  /*21a0*/  SEL R36, R40, RZ, !P6 ;  /* 0x000000ff28247207 */ /* 0x000fe20007000000 */
[----:B---3--:R-:W-:Y:S01]  /*21b0*/  IMAD.WIDE R72, R54, 0x4, R72 ;  /* 0x0000000436487825 */ /* 0x008fe200078e0248 */
[----:B------:R-:W-:-:S02]  /*21c0*/  ISETP.NE.U32.AND P6, PT, R34, RZ, PT ;  /* 0x000000ff2200720c */ /* 0x000fc40003fc5070 */
[----:B------:R-:W-:Y:S01]  /*21d0*/  ISETP.NE.U32.AND P2, PT, R36, RZ, PT ;  /* 0x000000ff2400720c */ /* 0x000fe20003f45070 */
[----:B------:R-:W-:Y:S01]  /*21e0*/  VIADD R36, R32, UR8 ;  /* 0x0000000820247c36 */ /* 0x000fe20008000000 */
[----:B------:R-:W-:Y:S01]  /*21f0*/  LOP3.LUT R34, R39, 0x1c, RZ, 0xfc, !PT ;  /* 0x0000001c27227812 */ /* 0x000fe200078efcff */
[----:B----4-:R-:W-:-:S03]  /*2200*/  IMAD.WIDE R74, R54, 0x4, R74 ;  /* 0x00000004364a7825 */ /* 0x010fc600078e024a */
[-C--:B------:R-:W-:Y:S01]  /*2210*/  ISETP.GE.AND P5, PT, R34, R6.reuse, PT ;  /* 0x000000062200720c */ /* 0x080fe20003fa6270 */
[----:B------:R1:W-:Y:S01]  /*2220*/  LDGSTS.E [R36], desc[UR18][R78.64], P4 ;  /* 0x000000004e247fae */ /* 0x0003e2000a1a1012 */
[-C--:B------:R-:W-:Y:S01]  /*2230*/  ISETP.GE.AND P4, PT, R3, R6.reuse, PT ;  /* 0x000000060300720c */ /* 0x080fe20003f86270 */
[----:B-----5:R-:W-:Y:S01]  /*2240*/  IMAD.WIDE R76, R54, 0x4, R76 ;  /* 0x00000004364c7825 */ /* 0x020fe200078e024c */
[----:B------:R-:W-:Y:S01]  /*2250*/  SEL R42, R40, RZ, !P5 ;  /* 0x000000ff282a7207 */ /* 0x000fe20006800000 */
[----:B------:R3:W-:Y:S01]  /*2260*/  LDGSTS.E [R36+0x8], desc[UR18][R80.64], P3 ;  /* 0x0000800050247fae */ /* 0x0007e200099a1012 */
[----:B------:R-:W-:Y:S02]  /*2270*/  ISETP.GE.AND P5, PT, R4, R6, PT ;  /* 0x000000060400720c */ /* 0x000fe40003fa6270 */
[----:B------:R-:W-:Y:S02]  /*2280*/  SEL R44, R40, RZ, !P4 ;  /* 0x000000ff282c7207 */ /* 0x000fe40006000000 */
[----:B------:R-:W-:-:S02]  /*2290*/  ISETP.NE.U32.AND P4, PT, R42, RZ, PT ;  /* 0x000000ff2a00720c */ /* 0x000fc40003f85070 */
[----:B------:R-:W-:Y:S01]  /*22a0*/  SEL R42, R40, RZ, !P5 ;  /* 0x000000ff282a7207 */ /* 0x000fe20006800000 */
[----:B------:R-:W-:Y:S01]  /*22b0*/  VIADD R40, R38, UR8 ;  /* 0x0000000826287c36 */ /* 0x000fe20008000000 */
[----:B------:R-:W-:Y:S01]  /*22c0*/  ISETP.NE.U32.AND P3, PT, R44, RZ, PT ;  /* 0x000000ff2c00720c */ /* 0x000fe20003f65070 */
[----:B-1----:R-:W-:Y:S01]  /*22d0*/  IMAD.WIDE R78, R54, 0x4, R78 ;  /* 0x00000004364e7825 */ /* 0x002fe200078e024e */
[----:B------:R-:W-:Y:S02]  /*22e0*/  ISETP.NE.U32.AND P5, PT, R42, RZ, PT ;  /* 0x000000ff2a00720c */ /* 0x000fe40003fa5070 */
[----:B------:R1:W-:Y:S01]  /*22f0*/  LDGSTS.E [R40], desc[UR18][R82.64], P6 ;  /* 0x0000000052287fae */ /* 0x0003e2000b1a1012 */
[----:B------:R-:W-:Y:S01]  /*2300*/  LOP3.LUT R42, R14, 0x70, RZ, 0x3c, !PT ;  /* 0x000000700e2a7812 */ /* 0x000fe200078e3cff */
[----:B---3--:R-:W-:Y:S01]  /*2310*/  IMAD.WIDE R80, R54, 0x4, R80 ;  /* 0x0000000436507825 */ /* 0x008fe200078e0250 */
[----:B------:R-:W-:Y:S01]  /*2320*/  ISETP.GE.AND P6, PT, R39, R56, PT ;  /* 0x000000382700720c */ /* 0x000fe20003fc6270 */
[----:B------:R3:W-:Y:S01]  /*2330*/  LDGSTS.E [R40+0x8], desc[UR18][R84.64], P2 ;  /* 0x0000800054287fae */ /* 0x0007e200091a1012 */
[----:B------:R-:W-:Y:S01]  /*2340*/  ISETP.GT.AND P2, PT, R12, 0x3f, PT ;  /* 0x0000003f0c00780c */ /* 0x000fe20003f44270 */
[----:B------:R-:W-:Y:S01]  /*2350*/  VIADD R44, R42, UR8 ;  /* 0x000000082a2c7c36 */ /* 0x000fe20008000000 */
[----:B------:R-:W-:-:S02]  /*2360*/  SEL R46, RZ, 0x4, P6 ;  /* 0x00000004ff2e7807 */ /* 0x000fc40003000000 */
[-C--:B------:R-:W-:Y:S02]  /*2370*/  ISETP.GE.AND P6, PT, R37, R56.reuse, PT ;  /* 0x000000382500720c */ /* 0x080fe40003fc6270 */
[----:B------:R-:W-:Y:S01]  /*2380*/  SEL R46, R46, RZ, P2 ;  /* 0x000000ff2e2e7207 */ /* 0x000fe20001000000 */
[----:B------:R4:W-:Y:S01]  /*2390*/  LDGSTS.E [R44], desc[UR18][R86.64], P4 ;  /* 0x00000000562c7fae */ /* 0x0009e2000a1a1012 */
[----:B------:R-:W-:Y:S01]  /*23a0*/  SEL R48, RZ, 0x4, P6 ;  /* 0x00000004ff307807 */ /* 0x000fe20003000000 */
[----:B-1----:R-:W-:Y:S01]  /*23b0*/  IMAD.WIDE R82, R54, 0x4, R82 ;  /* 0x0000000436527825 */ /* 0x002fe200078e0252 */
[----:B------:R-:W-:Y:S01]  /*23c0*/  ISETP.GE.AND P4, PT, R25, R56, PT ;  /* 0x000000381900720c */ /* 0x000fe20003f86270 */
[----:B------:R1:W-:Y:S01]  /*23d0*/  LDGSTS.E [R44+0x8], desc[UR18][R96.64], P3 ;  /* 0x00008000602c7fae */ /* 0x0003e200099a1012 */
[----:B------:R-:W-:Y:S01]  /*23e0*/  ISETP.NE.U32.AND P6, PT, R46, RZ, PT ;  /* 0x000000ff2e00720c */ /* 0x000fe20003fc5070 */
[----:B---3--:R-:W-:Y:S01]  /*23f0*/  IMAD.WIDE R84, R54, 0x4, R84 ;  /* 0x0000000436547825 */ /* 0x008fe200078e0254 */
[----:B------:R-:W-:Y:S01]  /*2400*/  SEL R48, R48, RZ, P2 ;  /* 0x000000ff30307207 */ /* 0x000fe20001000000 */
[----:B------:R-:W0:Y:S01]  /*2410*/  LDGDEPBAR ;  /* 0x00000000000079af */ /* 0x000e220000000000 */
[----:B------:R-:W-:-:S02]  /*2420*/  SEL R46, RZ, 0x4, P4 ;  /* 0x00000004ff2e7807 */ /* 0x000fc40002000000 */
[----:B------:R-:W-:Y:S01]  /*2430*/  ISETP.NE.U32.AND P4, PT, R48, RZ, PT ;  /* 0x000000ff3000720c */ /* 0x000fe20003f85070 */
[----:B----4-:R-:W-:Y:S01]  /*2440*/  IMAD.WIDE R86, R54, 0x4, R86 ;  /* 0x0000000436567825 */ /* 0x010fe200078e0256 */
[----:B------:R-:W-:-:S03]  /*2450*/  SEL R48, R46, RZ, P2 ;  /* 0x000000ff2e307207 */ /* 0x000fc60001000000 */
[----:B------:R-:W-:Y:S01]  /*2460*/  IMAD.SHL.U32 R46, R41, 0x4, RZ ;  /* 0x00000004292e7824 */ /* 0x000fe200078e00ff */
[----:B------:R-:W-:Y:S01]  /*2470*/  ISETP.NE.U32.AND P3, PT, R48, RZ, PT ;  /* 0x000000ff3000720c */ /* 0x000fe20003f65070 */
[----:B-1----:R-:W-:Y:S01]  /*2480*/  IMAD.WIDE R96, R54, 0x4, R96 ;  /* 0x0000000436607825 */ /* 0x002fe200078e0260 */
[----:B------:R-:W-:Y:S02]  /*2490*/  SHF.R.U32.HI R48, RZ, 0x1, R41 ;  /* 0x00000001ff307819 */ /* 0x000fe40000011629 */
[----:B------:R-:W-:-:S04]  /*24a0*/  LOP3.LUT R46, R46, 0x1fc, RZ, 0xc0, !PT ;  /* 0x000001fc2e2e7812 */ /* 0x000fc800078ec0ff */
[----:B------:R-:W-:-:S04]  /*24b0*/  LOP3.LUT R46, R46, 0x30, R48, 0x78, !PT ;  /* 0x000000302e2e7812 */ /* 0x000fc800078e7830 */
[C---:B------:R-:W-:Y:S01]  /*24c0*/  LOP3.LUT R50, R46.reuse, 0x40, RZ, 0x3c, !PT ;  /* 0x000000402e327812 */ /* 0x040fe200078e3cff */
[----:B------:R-:W-:-:S04]  /*24d0*/  VIADD R48, R46, UR8 ;  /* 0x000000082e307c36 */ /* 0x000fc80008000000 */
[----:B------:R-:W-:Y:S01]  /*24e0*/  VIADD R52, R50, UR8 ;  /* 0x0000000832347c36 */ /* 0x000fe20008000000 */
[----:B------:R1:W-:Y:S04]  /*24f0*/  LDGSTS.E [R48+0x6000], desc[UR18][R88.64], P5 ;  /* 0x0600000058307fae */ /* 0x0003e8000a9a1012 */
[----:B------:R3:W-:Y:S04]  /*2500*/  LDGSTS.E [R48+0x6400], desc[UR18][R90.64], P5 ;  /* 0x064000005a307fae */ /* 0x0007e8000a9a1012 */
[----:B------:R4:W-:Y:S04]  /*2510*/  LDGSTS.E [R48+0x6800], desc[UR18][R92.64], P5 ;  /* 0x068000005c307fae */ /* 0x0009e8000a9a1012 */
[----:B------:R5:W-:Y:S01]  /*2520*/  LDGSTS.E [R48+0x6c00], desc[UR18][R94.64], P5 ;  /* 0x06c000005e307fae */ /* 0x000be2000a9a1012 */
[----:B-1----:R-:W-:-:S03]  /*2530*/  IMAD.WIDE R88, R61, 0x4, R88 ;  /* 0x000000043d587825 */ /* 0x002fc600078e0258 */
[----:B------:R1:W-:Y:S01]  /*2540*/  LDGSTS.E [R52+0x6200], desc[UR18][R98.64], P5 ;  /* 0x0620000062347fae */ /* 0x0003e2000a9a1012 */
[----:B---3--:R-:W-:-:S03]  /*2550*/  IMAD.WIDE R90, R61, 0x4, R90 ;  /* 0x000000043d5a7825 */ /* 0x008fc600078e025a */
[----:B------:R3:W-:Y:S01]  /*2560*/  LDGSTS.E [R52+0x6600], desc[UR18][R108.64], P5 ;  /* 0x066000006c347fae */ /* 0x0007e2000a9a1012 */
[----:B----4-:R-:W-:-:S03]  /*2570*/  IMAD.WIDE R92, R61, 0x4, R92 ;  /* 0x000000043d5c7825 */ /* 0x010fc600078e025c */
[----:B------:R4:W-:Y:S01]  /*2580*/  LDGSTS.E [R52+0x6a00], desc[UR18][R100.64], P5 ;  /* 0x06a0000064347fae */ /* 0x0009e2000a9a1012 */
[----:B-----5:R-:W-:-:S03]  /*2590*/  IMAD.WIDE R94, R61, 0x4, R94 ;  /* 0x000000043d5e7825 */ /* 0x020fc600078e025e */
[----:B------:R5:W-:Y:S01]  /*25a0*/  LDGSTS.E [R52+0x6e00], desc[UR18][R102.64], P5 ;  /* 0x06e0000066347fae */ /* 0x000be2000a9a1012 */
[-C--:B------:R-:W-:Y:S01]  /*25b0*/  ISETP.GE.AND P5, PT, R27, R56.reuse, PT ;  /* 0x000000381b00720c */ /* 0x080fe20003fa6270 */
[C---:B-1----:R-:W-:Y:S02]  /*25c0*/  IMAD.WIDE R98, R61.reuse, 0x4, R98 ;  /* 0x000000043d627825 */ /* 0x042fe400078e0262 */
[----:B------:R-:W0:Y:S01]  /*25d0*/  LDGDEPBAR ;  /* 0x00000000000079af */ /* 0x000e220000000000 */
[----:B------:R-:W-:Y:S01]  /*25e0*/  SEL R110, RZ, 0x4, P5 ;  /* 0x00000004ff6e7807 */ /* 0x000fe20002800000 */
[C---:B---3--:R-:W-:Y:S01]  /*25f0*/  IMAD.WIDE R108, R61.reuse, 0x4, R108 ;  /* 0x000000043d6c7825 */ /* 0x048fe200078e026c */
[----:B------:R-:W-:Y:S02]  /*2600*/  BAR.SYNC.DEFER_BLOCKING 0x0 ;  /* 0x0000000000007b1d */ /* 0x000fe40000010000 */
[----:B------:R-:W-:Y:S01]  /*2610*/  SEL R110, R110, RZ, P2 ;  /* 0x000000ff6e6e7207 */ /* 0x000fe20001000000 */
[----:B----4-:R-:W-:Y:S01]  /*2620*/  IMAD.WIDE R100, R61, 0x4, R100 ;  /* 0x000000043d647825 */ /* 0x010fe200078e0264 */
[----:B------:R-:W-:-:S03]  /*2630*/  ISETP.GE.AND P5, PT, R47, R56, PT ;  /* 0x000000382f00720c */ /* 0x000fc60003fa6270 */
[----:B-----5:R-:W-:Y:S01]  /*2640*/  IMAD.WIDE R102, R61, 0x4, R102 ;  /* 0x000000043d667825 */ /* 0x020fe200078e0266 */
[----:B------:R-:W-:Y:S01]  /*2650*/  @!PT LDS RZ, [RZ] ;  /* 0x00000000fffff984 */ /* 0x000fe20000000800 */
[----:B------:R-:W-:Y:S01]  /*2660*/  @!PT LDS RZ, [RZ] ;  /* 0x00000000fffff984 */ /* 0x000fe20000000800 */
[----:B------:R-:W-:Y:S01]  /*2670*/  @!PT LDS RZ, [RZ] ;  /* 0x00000000fffff984 */ /* 0x000fe20000000800 */
[----:B------:R1:W-:Y:S01]  /*2680*/  LDGSTS.E [R113+0x2000], desc[UR18][R104.64], P6 ;  /* 0x0200000068717fae */ /* 0x0003e2000b1a1012 */
[----:B------:R-:W-:Y:S02]  /*2690*/  ISETP.NE.U32.AND P6, PT, R110, RZ, PT ;  /* 0x000000ff6e00720c */ /* 0x000fe40003fc5070 */
[----:B------:R-:W-:Y:S01]  /*26a0*/  SEL R110, RZ, 0x4, P5 ;  /* 0x00000004ff6e7807 */ /* 0x000fe20002800000 */
[----:B------:R3:W-:Y:S01]  /*26b0*/  LDGSTS.E [R113+0x2008], desc[UR18][R106.64], P3 ;  /* 0x020080006a717fae */ /* 0x0007e200099a1012 */
[----:B------:R-:W-:Y:S02]  /*26c0*/  ISETP.GE.AND P5, PT, R55, R56, PT ;  /* 0x000000383700720c */ /* 0x000fe40003fa6270 */
[----:B------:R-:W-:Y:S02]  /*26d0*/  SEL R110, R110, RZ, P2 ;  /* 0x000000ff6e6e7207 */ /* 0x000fe40001000000 */
[----:B------:R-:W-:-:S02]  /*26e0*/  SEL R112, RZ, 0x4, P5 ;  /* 0x00000004ff707807 */ /* 0x000fc40002800000 */
[-C--:B------:R-:W-:Y:S02]  /*26f0*/  ISETP.GE.AND P3, PT, R59, R56.reuse, PT ;  /* 0x000000383b00720c */ /* 0x080fe40003f66270 */
[----:B------:R-:W-:Y:S01]  /*2700*/  ISETP.NE.U32.AND P5, PT, R110, RZ, PT ;  /* 0x000000ff6e00720c */ /* 0x000fe20003fa5070 */
[----:B------:R2:W-:Y:S01]  /*2710*/  LDGSTS.E [R115+0x2000], desc[UR18][R62.64], P6 ;  /* 0x020000003e737fae */ /* 0x0005e2000b1a1012 */
[----:B------:R-:W-:Y:S02]  /*2720*/  SEL R112, R112, RZ, P2 ;  /* 0x000000ff70707207 */ /* 0x000fe40001000000 */
[----:B------:R-:W-:Y:S02]  /*2730*/  SEL R110, RZ, 0x4, P3 ;  /* 0x00000004ff6e7807 */ /* 0x000fe40001800000 */
[----:B------:R-:W-:Y:S02]  /*2740*/  ISETP.GE.AND P3, PT, R111, R56, PT ;  /* 0x000000386f00720c */ /* 0x000fe40003f66270 */
[----:B------:R-:W-:-:S02]  /*2750*/  ISETP.NE.U32.AND P6, PT, R112, RZ, PT ;  /* 0x000000ff7000720c */ /* 0x000fc40003fc5070 */
[----:B------:R-:W-:Y:S02]  /*2760*/  SEL R110, R110, RZ, P2 ;  /* 0x000000ff6e6e7207 */ /* 0x000fe40001000000 */
[----:B------:R-:W-:Y:S01]  /*2770*/  SEL R112, RZ, 0x4, P3 ;  /* 0x00000004ff707807 */ /* 0x000fe20001800000 */
[----:B------:R2:W-:Y:S01]  /*2780*/  LDGSTS.E [R115+0x2008], desc[UR18][R64.64], P5 ;  /* 0x0200800040737fae */ /* 0x0005e2000a9a1012 */
[----:B------:R-:W-:Y:S02]  /*2790*/  ISETP.NE.U32.AND P3, PT, R110, RZ, PT ;  /* 0x000000ff6e00720c */ /* 0x000fe40003f65070 */
[----:B------:R-:W-:Y:S02]  /*27a0*/  ISETP.GE.AND P5, PT, R117, R56, PT ;  /* 0x000000387500720c */ /* 0x000fe40003fa6270 */
[----:B------:R-:W-:Y:S02]  /*27b0*/  SEL R112, R112, RZ, P2 ;  /* 0x000000ff70707207 */ /* 0x000fe40001000000 */
[----:B------:R-:W-:Y:S01]  /*27c0*/  SEL R110, RZ, 0x4, P5 ;  /* 0x00000004ff6e7807 */ /* 0x000fe20002800000 */
[----:B------:R2:W-:Y:S01]  /*27d0*/  LDGSTS.E [R123+0x2000], desc[UR18][R66.64], P6 ;  /* 0x02000000427b7fae */ /* 0x0005e2000b1a1012 */
[----:B------:R-:W-:-:S02]  /*27e0*/  ISETP.NE.U32.AND P6, PT, R112, RZ, PT ;  /* 0x000000ff7000720c */ /* 0x000fc40003fc5070 */
[-C--:B------:R-:W-:Y:S02]  /*27f0*/  ISETP.GE.AND P5, PT, R119, R56.reuse, PT ;  /* 0x000000387700720c */ /* 0x080fe40003fa6270 */
[----:B------:R-:W-:Y:S01]  /*2800*/  SEL R110, R110, RZ, P2 ;  /* 0x000000ff6e6e7207 */ /* 0x000fe20001000000 */
[----:B------:R2:W-:Y:S01]  /*2810*/  LDGSTS.E [R123+0x2008], desc[UR18][R68.64], P3 ;  /* 0x02008000447b7fae */ /* 0x0005e200099a1012 */
[----:B------:R-:W-:Y:S02]  /*2820*/  ISETP.GE.AND P3, PT, R121, R56, PT ;  /* 0x000000387900720c */ /* 0x000fe40003f66270 */
[----:B------:R-:W-:Y:S02]  /*2830*/  SEL R112, RZ, 0x4, P5 ;  /* 0x00000004ff707807 */ /* 0x000fe40002800000 */
[----:B------:R-:W-:Y:S02]  /*2840*/  ISETP.NE.U32.AND P5, PT, R110, RZ, PT ;  /* 0x000000ff6e00720c */ /* 0x000fe40003fa5070 */
[----:B------:R-:W-:Y:S01]  /*2850*/  SEL R110, RZ, 0x4, P3 ;  /* 0x00000004ff6e7807 */ /* 0x000fe20001800000 */
[----:B------:R2:W-:Y:S01]  /*2860*/  LDGSTS.E [R125+0x2000], desc[UR18][R70.64], P6 ;  /* 0x02000000467d7fae */ /* 0x0005e2000b1a1012 */
[----:B------:R-:W-:-:S02]  /*2870*/  SEL R112, R112, RZ, P2 ;  /* 0x000000ff70707207 */ /* 0x000fc40001000000 */
[----:B------:R-:W-:Y:S01]  /*2880*/  ISETP.GE.AND P3, PT, R22, R56, PT ;  /* 0x000000381600720c */ /* 0x000fe20003f66270 */
[----:B------:R2:W-:Y:S01]  /*2890*/  LDGSTS.E [R125+0x2008], desc[UR18][R72.64], P4 ;  /* 0x02008000487d7fae */ /* 0x0005e2000a1a1012 */
[----:B------:R-:W-:Y:S02]  /*28a0*/  SEL R110, R110, RZ, P2 ;  /* 0x000000ff6e6e7207 */ /* 0x000fe40001000000 */
[----:B------:R-:W-:Y:S02]  /*28b0*/  ISETP.NE.U32.AND P6, PT, R112, RZ, PT ;  /* 0x000000ff7000720c */ /* 0x000fe40003fc5070 */
[----:B------:R-:W-:Y:S01]  /*28c0*/  SEL R112, RZ, 0x4, P3 ;  /* 0x00000004ff707807 */ /* 0x000fe20001800000 */
[----:B------:R2:W-:Y:S01]  /*28d0*/  LDGSTS.E [R30+0x2000], desc[UR18][R74.64], P5 ;  /* 0x020000004a1e7fae */ /* 0x0005e2000a9a1012 */
[----:B------:R-:W-:Y:S02]  /*28e0*/  ISETP.NE.U32.AND P3, PT, R110, RZ, PT ;  /* 0x000000ff6e00720c */ /* 0x000fe40003f65070 */
[----:B------:R-:W-:-:S02]  /*28f0*/  SEL R112, R112, RZ, P2 ;  /* 0x000000ff70707207 */ /* 0x000fc40001000000 */
[----:B------:R-:W-:Y:S02]  /*2900*/  LOP3.LUT P5, RZ, R58, UR11, RZ, 0xfc, !PT ;  /* 0x0000000b3aff7c12 */ /* 0x000fe4000f8afcff */
[----:B------:R-:W-:Y:S02]  /*2910*/  ISETP.NE.U32.AND P4, PT, R112, RZ, PT ;  /* 0x000000ff7000720c */ /* 0x000fe40003f85070 */
[----:B------:R-:W-:Y:S01]  /*2920*/  SHF.R.S32.HI R112, RZ, 0x1f, R54 ;  /* 0x0000001fff707819 */ /* 0x000fe20000011436 */
[----:B------:R2:W-:Y:S01]  /*2930*/  LDGSTS.E [R30+0x2008], desc[UR18][R76.64], P6 ;  /* 0x020080004c1e7fae */ /* 0x0005e2000b1a1012 */
[----:B------:R-:W-:-:S03]  /*2940*/  ISETP.GE.AND P6, PT, R24, R56, PT ;  /* 0x000000381800720c */ /* 0x000fc60003fc6270 */
[----:B------:R2:W-:Y:S01]  /*2950*/  LDGSTS.E [R36+0x2000], desc[UR18][R78.64], P3 ;  /* 0x020000004e247fae */ /* 0x0005e200099a1012 */
[-C--:B------:R-:W-:Y:S02]  /*2960*/  ISETP.GE.AND P3, PT, R26, R56.reuse, PT ;  /* 0x000000381a00720c */ /* 0x080fe40003f66270 */
[----:B------:R-:W-:Y:S02]  /*2970*/  SEL R58, RZ, 0x4, P6 ;  /* 0x00000004ff3a7807 */ /* 0x000fe40003000000 */
[----:B------:R-:W-:Y:S01]  /*2980*/  SEL R110, RZ, 0x4, P3 ;  /* 0x00000004ff6e7807 */ /* 0x000fe20001800000 */
[----:B------:R2:W-:Y:S01]  /*2990*/  LDGSTS.E [R36+0x2008], desc[UR18][R80.64], P4 ;  /* 0x0200800050247fae */ /* 0x0005e2000a1a1012 */
[-C--:B------:R-:W-:Y:S02]  /*29a0*/  ISETP.GE.AND P3, PT, R34, R56.reuse, PT ;  /* 0x000000382200720c */ /* 0x080fe40003f66270 */
[----:B------:R-:W-:Y:S02]  /*29b0*/  SEL R58, R58, RZ, P2 ;  /* 0x000000ff3a3a7207 */ /* 0x000fe40001000000 */
[----:B------:R-:W-:-:S02]  /*29c0*/  ISETP.GE.AND P4, PT, R3, R56, PT ;  /* 0x000000380300720c */ /* 0x000fc40003f86270 */
[----:B------:R-:W-:Y:S02]  /*29d0*/  ISETP.GE.AND P6, PT, R4, R56, PT ;  /* 0x000000380400720c */ /* 0x000fe40003fc6270 */
[----:B------:R-:W-:Y:S02]  /*29e0*/  SEL R56, RZ, 0x4, P3 ;  /* 0x00000004ff387807 */ /* 0x000fe40001800000 */
[----:B------:R-:W-:Y:S02]  /*29f0*/  ISETP.NE.U32.AND P3, PT, R58, RZ, PT ;  /* 0x000000ff3a00720c */ /* 0x000fe40003f65070 */
[----:B------:R-:W-:Y:S02]  /*2a00*/  SEL R110, R110, RZ, P2 ;  /* 0x000000ff6e6e7207 */ /* 0x000fe40001000000 */
[----:B------:R-:W-:Y:S02]  /*2a10*/  SEL R58, RZ, 0x4, P4 ;  /* 0x00000004ff3a7807 */ /* 0x000fe40002000000 */
[----:B------:R-:W-:-:S02]  /*2a20*/  ISETP.NE.U32.AND P4, PT, R110, RZ, PT ;  /* 0x000000ff6e00720c */ /* 0x000fc40003f85070 */
[----:B------:R-:W-:Y:S02]  /*2a30*/  SEL R110, RZ, 0x4, P6 ;  /* 0x00000004ff6e7807 */ /* 0x000fe40003000000 */
[----:B------:R-:W-:Y:S02]  /*2a40*/  SEL R56, R56, RZ, P2 ;  /* 0x000000ff38387207 */ /* 0x000fe40001000000 */
[----:B------:R-:W-:Y:S01]  /*2a50*/  SEL R58, R58, RZ, P2 ;  /* 0x000000ff3a3a7207 */ /* 0x000fe20001000000 */
[----:B------:R2:W-:Y:S01]  /*2a60*/  LDGSTS.E [R40+0x2000], desc[UR18][R82.64], P3 ;  /* 0x0200000052287fae */ /* 0x0005e200099a1012 */
[----:B------:R-:W-:Y:S02]  /*2a70*/  SEL R110, R110, RZ, P2 ;  /* 0x000000ff6e6e7207 */ /* 0x000fe40001000000 */
[----:B------:R-:W-:Y:S01]  /*2a80*/  ISETP.NE.U32.AND P6, PT, R56, RZ, PT ;  /* 0x000000ff3800720c */ /* 0x000fe20003fc5070 */
[----:B------:R-:W-:Y:S01]  /*2a90*/  VIADD R56, R6, 0xffffffc0 ;  /* 0xffffffc006387836 */ /* 0x000fe20000000000 */
[----:B------:R-:W-:Y:S01]  /*2aa0*/  ISETP.NE.U32.AND P2, PT, R58, RZ, PT ;  /* 0x000000ff3a00720c */ /* 0x000fe20003f45070 */
[----:B------:R2:W-:Y:S01]  /*2ab0*/  LDGSTS.E [R40+0x2008], desc[UR18][R84.64], P4 ;  /* 0x0200800054287fae */ /* 0x0005e2000a1a1012 */
[----:B------:R-:W-:-:S02]  /*2ac0*/  ISETP.NE.U32.AND P3, PT, R110, RZ, PT ;  /* 0x000000ff6e00720c */ /* 0x000fc40003f65070 */
[----:B------:R-:W-:-:S04]  /*2ad0*/  ISETP.GE.AND P4, PT, R39, R56, PT ;  /* 0x000000382700720c */ /* 0x000fc80003f86270 */
[----:B------:R-:W-:Y:S02]  /*2ae0*/  SEL R58, RZ, 0x4, P4 ;  /* 0x00000004ff3a7807 */ /* 0x000fe40002000000 */
[----:B------:R-:W-:Y:S01]  /*2af0*/  ISETP.GE.AND P4, PT, R25, R56, PT ;  /* 0x000000381900720c */ /* 0x000fe20003f86270 */
[----:B------:R2:W-:Y:S01]  /*2b00*/  LDGSTS.E [R44+0x2000], desc[UR18][R86.64], P6 ;  /* 0x02000000562c7fae */ /* 0x0005e2000b1a1012 */
[----:B------:R-:W-:Y:S02]  /*2b10*/  ISETP.GT.AND P6, PT, R12, 0x5f, PT ;  /* 0x0000005f0c00780c */ /* 0x000fe40003fc4270 */
[----:B------:R-:W-:Y:S01]  /*2b20*/  SEL R110, RZ, 0x4, P4 ;  /* 0x00000004ff6e7807 */ /* 0x000fe20002000000 */
[----:B------:R2:W-:Y:S01]  /*2b30*/  LDGSTS.E [R44+0x2008], desc[UR18][R96.64], P2 ;  /* 0x02008000602c7fae */ /* 0x0005e200091a1012 */
[----:B------:R-:W-:-:S03]  /*2b40*/  SEL R58, R58, RZ, P6 ;  /* 0x000000ff3a3a7207 */ /* 0x000fc60003000000 */
[----:B------:R-:W0:Y:S01]  /*2b50*/  LDGDEPBAR ;  /* 0x00000000000079af */ /* 0x000e220000000000 */
[----:B------:R-:W-:Y:S02]  /*2b60*/  ISETP.NE.U32.AND P4, PT, R58, RZ, PT ;  /* 0x000000ff3a00720c */ /* 0x000fe40003f85070 */
[----:B------:R-:W-:Y:S01]  /*2b70*/  SEL R58, R110, RZ, P6 ;  /* 0x000000ff6e3a7207 */ /* 0x000fe20003000000 */
[----:B------:R2:W-:Y:S01]  /*2b80*/  LDGSTS.E [R48+0x7000], desc[UR18][R88.64], P3 ;  /* 0x0700000058307fae */ /* 0x0005e200099a1012 */
[----:B------:R-:W-:Y:S02]  /*2b90*/  IMAD.SHL.U32 R110, R54, 0x4, RZ ;  /* 0x00000004366e7824 */ /* 0x000fe400078e00ff */
[----:B------:R-:W-:Y:S01]  /*2ba0*/  ISETP.NE.U32.AND P2, PT, R58, RZ, PT ;  /* 0x000000ff3a00720c */ /* 0x000fe20003f45070 */
[----:B------:R2:W-:Y:S01]  /*2bb0*/  LDGSTS.E [R48+0x7400], desc[UR18][R90.64], P3 ;  /* 0x074000005a307fae */ /* 0x0005e200099a1012 */
[----:B------:R-:W-:-:S03]  /*2bc0*/  SHF.L.U64.HI R58, R54, 0x2, R112 ;  /* 0x00000002363a7819 */ /* 0x000fc60000010270 */
[----:B------:R2:W-:Y:S04]  /*2bd0*/  LDGSTS.E [R48+0x7800], desc[UR18][R92.64], P3 ;  /* 0x078000005c307fae */ /* 0x0005e800099a1012 */
[----:B------:R2:W-:Y:S04]  /*2be0*/  LDGSTS.E [R48+0x7c00], desc[UR18][R94.64], P3 ;  /* 0x07c000005e307fae */ /* 0x0005e800099a1012 */
[----:B------:R2:W-:Y:S04]  /*2bf0*/  LDGSTS.E [R52+0x7200], desc[UR18][R98.64], P3 ;  /* 0x0720000062347fae */ /* 0x0005e800099a1012 */
[----:B------:R2:W-:Y:S04]  /*2c00*/  LDGSTS.E [R52+0x7600], desc[UR18][R108.64], P3 ;  /* 0x076000006c347fae */ /* 0x0005e800099a1012 */
[----:B------:R2:W-:Y:S04]  /*2c10*/  LDGSTS.E [R52+0x7a00], desc[UR18][R100.64], P3 ;  /* 0x07a0000064347fae */ /* 0x0005e800099a1012 */
[----:B------:R2:W-:Y:S01]  /*2c20*/  LDGSTS.E [R52+0x7e00], desc[UR18][R102.64], P3 ;  /* 0x07e0000066347fae */ /* 0x0005e200099a1012 */
[----:B-1----:R-:W-:-:S03]  /*2c30*/  IADD3 R104, P3, PT, R104, R110, RZ ;  /* 0x0000006e68687210 */ /* 0x002fc60007f7e0ff */
[----:B------:R-:W0:Y:S02]  /*2c40*/  LDGDEPBAR ;  /* 0x00000000000079af */ /* 0x000e240000000000 */
[----:B------:R-:W-:Y:S01]  /*2c50*/  IMAD.X R105, R105, 0x1, R58, P3 ;  /* 0x0000000169697824 */ /* 0x000fe200018e063a */
[----:B---3--:R-:W-:-:S05]  /*2c60*/  IADD3 R106, P3, PT, R106, R110, RZ ;  /* 0x0000006e6a6a7210 */ /* 0x008fca0007f7e0ff */
[----:B------:R-:W-:Y:S01]  /*2c70*/  IMAD.X R107, R107, 0x1, R58, P3 ;  /* 0x000000016b6b7824 */ /* 0x000fe200018e063a */
[----:B------:R-:W-:Y:S01]  /*2c80*/  ISETP.LT.OR P3, PT, R12, 0x20, P5 ;  /* 0x000000200c00780c */ /* 0x000fe20002f61670 */
[----:B------:R-:W-:-:S04]  /*2c90*/  DEPBAR.LE SB0, 0x2 ;  /* 0x000080800000791a */ /* 0x000fc80000000000 */
[----:B------:R-:W-:Y:S06]  /*2ca0*/  BAR.SYNC.DEFER_BLOCKING 0x0 ;  /* 0x0000000000007b1d */ /* 0x000fec0000010000 */
[----:B------:R-:W-:Y:S01]  /*2cb0*/  @!PT LDS RZ, [RZ] ;  /* 0x00000000fffff984 */ /* 0x000fe20000000800 */
[----:B------:R-:W-:Y:S01]  /*2cc0*/  @!PT LDS RZ, [RZ] ;  /* 0x00000000fffff984 */ /* 0x000fe20000000800 */
[----:B------:R-:W-:Y:S01]  /*2cd0*/  @!PT LDS RZ, [RZ] ;  /* 0x00000000fffff984 */ /* 0x000fe20000000800 */
[----:B------:R-:W-:Y:S01]  /*2ce0*/  @!PT LDS RZ, [RZ] ;  /* 0x00000000fffff984 */ /* 0x000fe20000000800 */
[----:B------:R-:W-:-:S00]  /*2cf0*/  MEMBAR.ALL.CTA ;  /* 0x0000000000007992 */ /* 0x000fc00000008000 */
[----:B------:R-:W-:Y:S06]  /*2d00*/  MEMBAR.ALL.GPU ;  /* 0x0000000000007992 */ /* 0x000fec000000a000 */
[----:B------:R-:W-:-:S00]  /*2d10*/  ERRBAR ;  /* 0x00000000000079ab */ /* 0x000fc00000000000 */
[----:B------:R-:W-:Y:S08]  /*2d20*/  CGAERRBAR ;  /* 0x00000000000075ab */ /* 0x000ff00000000000 */
[----:B------:R-:W-:Y:S06]  /*2d30*/  UCGABAR_ARV ;  /* 0x00000000000079c7 */ /* 0x000fec0008000000 */
[----:B------:R-:W-:Y:S01]  /*2d40*/  UCGABAR_WAIT ;  /* 0x0000000000007dc7 */ /* 0x000fe20008000000 */
[----:B------:R-:W-:Y:S01]  /*2d50*/  CCTL.IVALL ;  /* 0x00000000ff00798f */ /* 0x000fe20002000000 */
[----:B--2---:R-:W-:Y:S05]  /*2d60*/  @P3 BRA `(.L_x_12) ;  /* 0x00000000007c3947 */ /* 0x004fea0003800000 */
[----:B------:R-:W-:Y:S02]  /*2d70*/  UIADD3 UR4, UPT, UPT, UR8, 0x6000, URZ ;  /* 0x0000600008047890 */ /* 0x000fe4000fffe0ff */
[----:B------:R-:W-:Y:S02]  /*2d80*/  USHF.R.U32.HI UR6, URZ, 0x4, UR8 ;  /* 0x00000004ff067899 */ /* 0x000fe40008011608 */
[----:B------:R-:W-:Y:S02]  /*2d90*/  USHF.R.U32.HI UR4, URZ, 0x4, UR4 ;  /* 0x00000004ff047899 */ /* 0x000fe40008011604 */
[----:B------:R-:W-:Y:S02]  /*2da0*/  USGXT.U32 UR6, UR6, 0xe ;  /* 0x0000000e0606789a */ /* 0x000fe40008000000 */
[----:B------:R-:W-:Y:S02]  /*2db0*/  USGXT.U32 UR12, UR4, 0xe ;  /* 0x0000000e040c789a */ /* 0x000fe40008000000 */
[----:B------:R-:W-:-:S02]  /*2dc0*/  UIADD3 UR24, UP0, UPT, UR6, 0x2, URZ ;  /* 0x0000000206187890 */ /* 0x000fc4000ff1e0ff */
[----:B------:R-:W-:Y:S01]  /*2dd0*/  UIADD3 UR26, UP1, UPT, UR12, 0x2, URZ ;  /* 0x000000020c1a7890 */ /* 0x000fe2000ff3e0ff */
[----:B------:R-:W-:Y:S01]  /*2de0*/  UMOV UR4, URZ ;  /* 0x000000ff00047c82 */ /* 0x000fe20008000000 */
[----:B------:R-:W-:Y:S01]  /*2df0*/  UMOV UR28, 0x0 ;  /* 0x00000000001c7882 */ /* 0x000fe20000000000 */
[----:B------:R-:W-:Y:S02]  /*2e00*/  UIADD3.X UR25, UPT, UPT, UR4, 0x40004040, URZ, UP0, !UPT ;  /* 0x4000404004197890 */ /* 0x000fe400087fe4ff */
[----:B------:R-:W-:Y:S02]  /*2e10*/  UIADD3.X UR27, UPT, UPT, UR4, 0x40004040, URZ, UP1, !UPT ;  /* 0x40004040041b7890 */ /* 0x000fe40008ffe4ff */
[----:B------:R-:W-:Y:S02]  /*2e20*/  UIADD3.64 UR4, UPT, UPT, UR24, 0x2, URZ ;  /* 0x0000000218047897 */ /* 0x000fe4000fffe0ff */
[----:B------:R-:W-:Y:S02]  /*2e30*/  UIADD3.64 UR14, UPT, UPT, UR26, 0x2, URZ ;  /* 0x000000021a0e7897 */ /* 0x000fe4000fffe0ff */
[----:B------:R-:W-:-:S02]  /*2e40*/  UIADD3.64 UR16, UPT, UPT, UR24, 0x4, URZ ;  /* 0x0000000418107897 */ /* 0x000fc4000fffe0ff */
[----:B------:R-:W-:Y:S01]  /*2e50*/  UIADD3.64 UR22, UPT, UPT, UR26, 0x4, URZ ;  /* 0x000000041a167897 */ /* 0x000fe2000fffe0ff */
[----:B------:R-:W-:Y:S01]  /*2e60*/  UMOV UR29, 0x8100910 ;  /* 0x08100910001d7882 */ /* 0x000fe20000000000 */
[----:B------:R-:W-:Y:S01]  /*2e70*/  UMOV UR7, 0x40004040 ;  /* 0x4000404000077882 */ /* 0x000fe20000000000 */
[----:B------:R-:W-:Y:S01]  /*2e80*/  UMOV UR13, 0x40004040 ;  /* 0x40004040000d7882 */ /* 0x000fe20000000000 */
[----:B------:R-:W-:Y:S01]  /*2e90*/  UMOV UR30, 0x0 ;  /* 0x00000000001e7882 */ /* 0x000fe20000000000 */
[----:B------:R-:W-:Y:S01]  /*2ea0*/  UMOV UR31, 0x8100910 ;  /* 0x08100910001f7882 */ /* 0x000fe20000000000 */
[----:B------:R-:W-:Y:S01]  /*2eb0*/  UMOV UR32, 0x0 ;  /* 0x0000000000207882 */ /* 0x000fe20000000000 */
[----:B------:R-:W-:Y:S01]  /*2ec0*/  UMOV UR33, 0x8100910 ;  /* 0x0810091000217882 */ /* 0x000fe20000000000 */
[----:B------:R1:W-:Y:S01]  /*2ed0*/  UTCHMMA.2CTA gdesc[UR6], gdesc[UR12], tmem[UR20], tmem[UR28], idesc[UR29], !UPT ;  /* 0x00ff1c0c060075ea */ /* 0x0003e2000fa00014 */
[----:B------:R-:W-:Y:S01]  /*2ee0*/  UMOV UR34, 0x0 ;  /* 0x0000000000227882 */ /* 0x000fe20000000000 */
[----:B------:R-:W-:Y:S01]  /*2ef0*/  UMOV UR35, 0x8100910 ;  /* 0x0810091000237882 */ /* 0x000fe20000000000 */
[----:B------:R1:W-:Y:S01]  /*2f00*/  UTCHMMA.2CTA gdesc[UR24], gdesc[UR26], tmem[UR20], tmem[UR30], idesc[UR31], UPT ;  /* 0x00ff1e1a180075ea */ /* 0x0003e2000ba00014 */
[----:B------:R-:W-:Y:S01]  /*2f10*/  UMOV UR11, 0x3 ;  /* 0x00000003000b7882 */ /* 0x000fe20000000000 */
[----:B------:R1:W-:Y:S01]  /*2f20*/  UTCHMMA.2CTA gdesc[UR4], gdesc[UR14], tmem[UR20], tmem[UR32], idesc[UR33], UPT ;  /* 0x00ff200e040075ea */ /* 0x0003e2000ba00014 */
[----:B------:R1:W-:Y:S01]  /*2f30*/  UTCHMMA.2CTA gdesc[UR16], gdesc[UR22], tmem[UR20], tmem[UR34], idesc[UR35], UPT ;  /* 0x00ff2216100075ea */ /* 0x0003e2000ba00014 */
[----:B------:R1:W-:Y:S01]  /*2f40*/  UTCBAR.2CTA.MULTICAST [UR10], URZ, UR11 ;  /* 0x000000ff0a0073e9 */ /* 0x0003e2000820080b */
[----:B------:R-:W-:Y:S01]  /*2f50*/  NOP ;  /* 0x0000000000007918 */ /* 0x000fe20000000000 */
.L_x_12:
[----:B------:R-:W-:Y:S06]  /*2f60*/  BAR.SYNC.DEFER_BLOCKING 0x0 ;  /* 0x0000000000007b1d */ /* 0x000fec0000010000 */
[----:B-1----:R-:W-:Y:S01]  /*2f70*/  UMOV UR4, URZ ;  /* 0x000000ff00047c82 */ /* 0x002fe20008000000 */
[----:B------:R-:W-:Y:S01]  /*2f80*/  @!PT LDS RZ, [RZ] ;  /* 0x00000000fffff984 */ /* 0x000fe20000000800 */
[----:B------:R-:W-:Y:S01]  /*2f90*/  @!PT LDS RZ, [RZ] ;  /* 0x00000000fffff984 */ /* 0x000fe20000000800 */
[----:B------:R-:W-:Y:S01]  /*2fa0*/  @!PT LDS RZ, [RZ] ;  /* 0x00000000fffff984 */ /* 0x000fe20000000800 */
[----:B------:R1:W-:Y:S01]  /*2fb0*/  LDGSTS.E [R113+0x4000], desc[UR18][R104.64], P4 ;  /* 0x0400000068717fae */ /* 0x0003e2000a1a1012 */
[----:B------:R-:W-:-:S03]  /*2fc0*/  IADD3 R66, P4, PT, R66, R110, RZ ;  /* 0x0000006e42427210 */ /* 0x000fc60007f9e0ff */
[----:B------:R-:W-:Y:S01]  /*2fd0*/  LDGSTS.E [R113+0x4008], desc[UR18][R106.64], P2 ;  /* 0x040080006a717fae */ /* 0x000fe200091a1012 */
[-C--:B------:R-:W-:Y:S01]  /*2fe0*/  ISETP.GE.AND P2, PT, R27, R56.reuse, PT ;  /* 0x000000381b00720c */ /* 0x080fe20003f46270 */
[----:B------:R-:W-:Y:S01]  /*2ff0*/  IMAD.X R67, R67, 0x1, R58, P4 ;  /* 0x0000000143437824 */ /* 0x000fe200020e063a */
[----:B------:R-:W-:Y:S02]  /*3000*/  ISETP.GE.AND P4, PT, R59, R56, PT ;  /* 0x000000383b00720c */ /* 0x000fe40003f86270 */
[----:B------:R-:W-:Y:S02]  /*3010*/  SEL R114, RZ, 0x4, P2 ;  /* 0x00000004ff727807 */ /* 0x000fe40001000000 */
[----:B------:R-:W-:Y:S02]  /*3020*/  IADD3 R62, P2, PT, R62, R110, RZ ;  /* 0x0000006e3e3e7210 */ /* 0x000fe40007f5e0ff */
[----:B------:R-:W-:-:S03]  /*3030*/  SEL R114, R114, RZ, P6 ;  /* 0x000000ff72727207 */ /* 0x000fc60003000000 */
[----:B------:R-:W-:Y:S01]  /*3040*/  IMAD.X R63, R63, 0x1, R58, P2 ;  /* 0x000000013f3f7824 */ /* 0x000fe200010e063a */
[----:B------:R-:W-:Y:S02]  /*3050*/  ISETP.NE.U32.AND P3, PT, R114, RZ, PT ;  /* 0x000000ff7200720c */ /* 0x000fe40003f65070 */
[----:B------:R-:W-:-:S04]  /*3060*/  ISETP.GE.AND P2, PT, R47, R56, PT ;  /* 0x000000382f00720c */ /* 0x000fc80003f46270 */
[----:B-1----:R-:W-:-:S04]  /*3070*/  SEL R104, RZ, 0x4, P2 ;  /* 0x00000004ff687807 */ /* 0x002fc80001000000 */
[----:B------:R-:W-:-:S03]  /*3080*/  SEL R104, R104, RZ, P6 ;  /* 0x000000ff68687207 */ /* 0x000fc60003000000 */
[----:B------:R1:W-:Y:S01]  /*3090*/  LDGSTS.E [R115+0x4000], desc[UR18][R62.64], P3 ;  /* 0x040000003e737fae */ /* 0x0003e200099a1012 */
[----:B------:R-:W-:Y:S02]  /*30a0*/  IADD3 R64, P3, PT, R64, R110, RZ ;  /* 0x0000006e40407210 */ /* 0x000fe40007f7e0ff */
[----:B------:R-:W-:-:S03]  /*30b0*/  ISETP.NE.U32.AND P2, PT, R104, RZ, PT ;  /* 0x000000ff6800720c */ /* 0x000fc60003f45070 */
[----:B------:R-:W-:Y:S01]  /*30c0*/  IMAD.X R65, R65, 0x1, R58, P3 ;  /* 0x0000000141417824 */ /* 0x000fe200018e063a */
[----:B------:R-:W-:-:S04]  /*30d0*/  ISETP.GE.AND P3, PT, R55, R56, PT ;  /* 0x000000383700720c */ /* 0x000fc80003f66270 */
[----:B------:R-:W-:Y:S02]  /*30e0*/  SEL R104, RZ, 0x4, P3 ;  /* 0x00000004ff687807 */ /* 0x000fe40001800000 */
[----:B------:R-:W-:Y:S02]  /*30f0*/  IADD3 R68, P3, PT, R68, R110, RZ ;  /* 0x0000006e44447210 */ /* 0x000fe40007f7e0ff */
[----:B------:R-:W-:Y:S01]  /*3100*/  SEL R104, R104, RZ, P6 ;  /* 0x000000ff68687207 */ /* 0x000fe20003000000 */
[----:B------:R2:W-:Y:S02]  /*3110*/  LDGSTS.E [R115+0x4008], desc[UR18][R64.64], P2 ;  /* 0x0400800040737fae */ /* 0x0005e400091a1012 */
[----:B------:R-:W-:Y:S01]  /*3120*/  IMAD.X R69, R69, 0x1, R58, P3 ;  /* 0x0000000145457824 */ /* 0x000fe200018e063a */
[----:B------:R-:W-:Y:S02]  /*3130*/  ISETP.NE.U32.AND P3, PT, R104, RZ, PT ;  /* 0x000000ff6800720c */ /* 0x000fe40003f65070 */
[----:B------:R-:W-:-:S02]  /*3140*/  SEL R104, RZ, 0x4, P4 ;  /* 0x00000004ff687807 */ /* 0x000fc40002000000 */
[----:B-1----:R-:W-:Y:S02]  /*3150*/  IADD3 R62, P4, PT, R70, R110, RZ ;  /* 0x0000006e463e7210 */ /* 0x002fe40007f9e0ff */
[----:B------:R-:W-:-:S03]  /*3160*/  SEL R104, R104, RZ, P6 ;  /* 0x000000ff68687207 */ /* 0x000fc60003000000 */
[----:B------:R-:W-:Y:S01]  /*3170*/  IMAD.X R63, R71, 0x1, R58, P4 ;  /* 0x00000001473f7824 */ /* 0x000fe200020e063a */
[----:B------:R-:W-:Y:S02]  /*3180*/  ISETP.NE.U32.AND P2, PT, R104, RZ, PT ;  /* 0x000000ff6800720c */ /* 0x000fe40003f45070 */
[----:B------:R-:W-:Y:S01]  /*3190*/  IADD3 R70, P4, PT, R72, R110, RZ ;  /* 0x0000006e48467210 */ /* 0x000fe20007f9e0ff */
[----:B------:R1:W-:Y:S01]  /*31a0*/  LDGSTS.E [R123+0x4000], desc[UR18][R66.64], P3 ;  /* 0x04000000427b7fae */ /* 0x0003e200099a1012 */
[----:B------:R-:W-:-:S03]  /*31b0*/  ISETP.GE.AND P3, PT, R111, R56, PT ;  /* 0x000000386f00720c */ /* 0x000fc60003f66270 */
[----:B------:R-:W-:Y:S01]  /*31c0*/  IMAD.X R71, R73, 0x1, R58, P4 ;  /* 0x0000000149477824 */ /* 0x000fe200020e063a */
[----:B------:R-:W-:Y:S02]  /*31d0*/  SEL R104, RZ, 0x4, P3 ;  /* 0x00000004ff687807 */ /* 0x000fe40001800000 */
[-C--:B------:R-:W-:Y:S02]  /*31e0*/  ISETP.GE.AND P3, PT, R37, R56.reuse, PT ;  /* 0x000000382500720c */ /* 0x080fe40003f66270 */
[----:B------:R-:W-:Y:S01]  /*31f0*/  SEL R104, R104, RZ, P6 ;  /* 0x000000ff68687207 */ /* 0x000fe20003000000 */
[----:B------:R-:W-:Y:S01]  /*3200*/  LDGSTS.E [R123+0x4008], desc[UR18][R68.64], P2 ;  /* 0x04008000447b7fae */ /* 0x000fe200091a1012 */
[----:B--2---:R-:W-:Y:S02]  /*3210*/  SEL R64, RZ, 0x4, P3 ;  /* 0x00000004ff407807 */ /* 0x004fe40001800000 */
[----:B------:R-:W-:Y:S02]  /*3220*/  ISETP.GE.AND P3, PT, R117, R56, PT ;  /* 0x000000387500720c */ /* 0x000fe40003f66270 */
[----:B------:R-:W-:-:S02]  /*3230*/  SEL R64, R64, RZ, P6 ;  /* 0x000000ff40407207 */ /* 0x000fc40003000000 */
[----:B------:R-:W-:Y:S02]  /*3240*/  ISETP.NE.U32.AND P2, PT, R104, RZ, PT ;  /* 0x000000ff6800720c */ /* 0x000fe40003f45070 */
[----:B------:R-:W-:Y:S02]  /*3250*/  SEL R65, RZ, 0x4, P3 ;  /* 0x00000004ff417807 */ /* 0x000fe40001800000 */
[----:B------:R-:W-:Y:S02]  /*3260*/  ISETP.NE.U32.AND P3, PT, R64, RZ, PT ;  /* 0x000000ff4000720c */ /* 0x000fe40003f65070 */
[----:B------:R-:W-:Y:S02]  /*3270*/  SEL R65, R65, RZ, P6 ;  /* 0x000000ff41417207 */ /* 0x000fe40003000000 */
[----:B------:R-:W-:-:S05]  /*3280*/  IADD3 R72, P4, PT, R74, R110, RZ ;  /* 0x0000006e4a487210 */ /* 0x000fca0007f9e0ff */
[----:B------:R2:W-:Y:S01]  /*3290*/  LDGSTS.E [R125+0x4000], desc[UR18][R62.64], P2 ;  /* 0x040000003e7d7fae */ /* 0x0005e200091a1012 */
[----:B------:R-:W-:Y:S01]  /*32a0*/  ISETP.NE.U32.AND P2, PT, R65, RZ, PT ;  /* 0x000000ff4100720c */ /* 0x000fe20003f45070 */
[----:B------:R-:W-:Y:S01]  /*32b0*/  IMAD.X R73, R75, 0x1, R58, P4 ;  /* 0x000000014b497824 */ /* 0x000fe200020e063a */
[----:B-1----:R-:W-:Y:S01]  /*32c0*/  IADD3 R66, P4, PT, R76, R110, RZ ;  /* 0x0000006e4c427210 */ /* 0x002fe20007f9e0ff */
[----:B------:R1:W-:Y:S01]  /*32d0*/  LDGSTS.E [R125+0x4008], desc[UR18][R70.64], P3 ;  /* 0x04008000467d7fae */ /* 0x0003e200099a1012 */
[----:B------:R-:W-:-:S03]  /*32e0*/  ISETP.GE.AND P3, PT, R119, R56, PT ;  /* 0x000000387700720c */ /* 0x000fc60003f66270 */
[----:B------:R-:W-:Y:S01]  /*32f0*/  IMAD.X R67, R77, 0x1, R58, P4 ;  /* 0x000000014d437824 */ /* 0x000fe200020e063a */
[----:B------:R-:W-:Y:S02]  /*3300*/  SEL R64, RZ, 0x4, P3 ;  /* 0x00000004ff407807 */ /* 0x000fe40001800000 */
[-C--:B------:R-:W-:Y:S02]  /*3310*/  ISETP.GE.AND P3, PT, R121, R56.reuse, PT ;  /* 0x000000387900720c */ /* 0x080fe40003f66270 */
[----:B------:R-:W-:Y:S01]  /*3320*/  SEL R64, R64, RZ, P6 ;  /* 0x000000ff40407207 */ /* 0x000fe20003000000 */
[----:B------:R3:W-:Y:S01]  /*3330*/  LDGSTS.E [R30+0x4000], desc[UR18][R72.64], P2 ;  /* 0x04000000481e7fae */ /* 0x0007e200091a1012 */
[----:B--2---:R-:W-:Y:S02]  /*3340*/  SEL R62, RZ, 0x4, P3 ;  /* 0x00000004ff3e7807 */ /* 0x004fe40001800000 */
[----:B------:R-:W-:Y:S02]  /*3350*/  ISETP.GE.AND P3, PT, R22, R56, PT ;  /* 0x000000381600720c */ /* 0x000fe40003f66270 */
[----:B------:R-:W-:-:S02]  /*3360*/  SEL R62, R62, RZ, P6 ;  /* 0x000000ff3e3e7207 */ /* 0x000fc40003000000 */
[----:B------:R-:W-:Y:S02]  /*3370*/  ISETP.NE.U32.AND P2, PT, R64, RZ, PT ;  /* 0x000000ff4000720c */ /* 0x000fe40003f45070 */
[-C--:B------:R-:W-:Y:S02]  /*3380*/  IADD3 R74, P4, PT, R78, R110.reuse, RZ ;  /* 0x0000006e4e4a7210 */ /* 0x080fe40007f9e0ff */
[----:B------:R-:W-:Y:S02]  /*3390*/  SEL R63, RZ, 0x4, P3 ;  /* 0x00000004ff3f7807 */ /* 0x000fe40001800000 */
[----:B------:R-:W-:Y:S01]  /*33a0*/  ISETP.NE.U32.AND P3, PT, R62, RZ, PT ;  /* 0x000000ff3e00720c */ /* 0x000fe20003f65070 */
[----:B------:R-:W-:Y:S01]  /*33b0*/  IMAD.X R75, R79, 0x1, R58, P4 ;  /* 0x000000014f4b7824 */ /* 0x000fe200020e063a */
[----:B------:R-:W-:Y:S02]  /*33c0*/  IADD3 R68, P4, PT, R80, R110, RZ ;  /* 0x0000006e50447210 */ /* 0x000fe40007f9e0ff */
[----:B------:R-:W-:-:S02]  /*33d0*/  SEL R63, R63, RZ, P6 ;  /* 0x000000ff3f3f7207 */ /* 0x000fc40003000000 */
[----:B------:R-:W-:Y:S01]  /*33e0*/  SHF.R.S32.HI R62, RZ, 0x1f, R61 ;  /* 0x0000001fff3e7819 */ /* 0x000fe2000001143d */
[----:B------:R-:W-:Y:S01]  /*33f0*/  IMAD.X R69, R81, 0x1, R58, P4 ;  /* 0x0000000151457824 */ /* 0x000fe200020e063a */
[----:B------:R-:W-:Y:S01]  /*3400*/  IADD3 R76, P4, PT, R82, R110, RZ ;  /* 0x0000006e524c7210 */ /* 0x000fe20007f9e0ff */
[----:B------:R2:W-:Y:S01]  /*3410*/  LDGSTS.E [R30+0x4008], desc[UR18][R66.64], P2 ;  /* 0x04008000421e7fae */ /* 0x0005e200091a1012 */
[----:B------:R-:W-:Y:S01]  /*3420*/  ISETP.NE.U32.AND P2, PT, R63, RZ, PT ;  /* 0x000000ff3f00720c */ /* 0x000fe20003f45070 */
[C---:B------:R-:W-:Y:S01]  /*3430*/  IMAD.SHL.U32 R63, R61.reuse, 0x4, RZ ;  /* 0x000000043d3f7824 */ /* 0x040fe200078e00ff */
[----:B------:R-:W-:Y:S01]  /*3440*/  SHF.L.U64.HI R65, R61, 0x2, R62 ;  /* 0x000000023d417819 */ /* 0x000fe2000001023e */
[----:B------:R4:W-:Y:S01]  /*3450*/  LDGSTS.E [R36+0x4000], desc[UR18][R74.64], P3 ;  /* 0x040000004a247fae */ /* 0x0009e200099a1012 */
[----:B------:R-:W-:Y:S01]  /*3460*/  ISETP.GE.AND P3, PT, R24, R56, PT ;  /* 0x000000381800720c */ /* 0x000fe20003f66270 */
[----:B------:R-:W-:Y:S01]  /*3470*/  IMAD.X R77, R83, 0x1, R58, P4 ;  /* 0x00000001534d7824 */ /* 0x000fe200020e063a */
[----:B-1----:R-:W-:-:S02]  /*3480*/  IADD3 R70, P4, PT, R84, R110, RZ ;  /* 0x0000006e54467210 */ /* 0x002fc40007f9e0ff */
[----:B------:R-:W-:Y:S02]  /*3490*/  SEL R64, RZ, 0x4, P3 ;  /* 0x00000004ff407807 */ /* 0x000fe40001800000 */
[-C--:B---3--:R-:W-:Y:S01]  /*34a0*/  IADD3 R72, P3, PT, R96, R110.reuse, RZ ;  /* 0x0000006e60487210 */ /* 0x088fe20007f7e0ff */
[--C-:B------:R-:W-:Y:S01]  /*34b0*/  IMAD.X R71, R85, 0x1, R58.reuse, P4 ;  /* 0x0000000155477824 */ /* 0x100fe200020e063a */
[----:B------:R-:W-:Y:S01]  /*34c0*/  IADD3 R78, P4, PT, R86, R110, RZ ;  /* 0x0000006e564e7210 */ /* 0x000fe20007f9e0ff */
[----:B------:R1:W-:Y:S01]  /*34d0*/  LDGSTS.E [R36+0x4008], desc[UR18][R68.64], P2 ;  /* 0x0400800044247fae */ /* 0x0003e200091a1012 */
[----:B------:R-:W-:Y:S01]  /*34e0*/  ISETP.GE.AND P2, PT, R26, R56, PT ;  /* 0x000000381a00720c */ /* 0x000fe20003f46270 */
[--C-:B------:R-:W-:Y:S01]  /*34f0*/  IMAD.X R73, R97, 0x1, R58.reuse, P3 ;  /* 0x0000000161497824 */ /* 0x100fe200018e063a */
[-C--:B--2---:R-:W-:Y:S01]  /*3500*/  IADD3 R66, P3, PT, R90, R63.reuse, RZ ;  /* 0x0000003f5a427210 */ /* 0x084fe20007f7e0ff */
[----:B------:R-:W-:Y:S01]  /*3510*/  IMAD.X R79, R87, 0x1, R58, P4 ;  /* 0x00000001574f7824 */ /* 0x000fe200020e063a */
[----:B------:R-:W-:-:S02]  /*3520*/  IADD3 R80, P4, PT, R88, R63, RZ ;  /* 0x0000003f58507210 */ /* 0x000fc40007f9e0ff */
[----:B------:R-:W-:Y:S01]  /*3530*/  SEL R30, RZ, 0x4, P2 ;  /* 0x00000004ff1e7807 */ /* 0x000fe20001000000 */
[--C-:B------:R-:W-:Y:S01]  /*3540*/  IMAD.X R67, R91, 0x1, R65.reuse, P3 ;  /* 0x000000015b437824 */ /* 0x100fe200018e0641 */
[----:B------:R-:W-:Y:S01]  /*3550*/  SEL R64, R64, RZ, P6 ;  /* 0x000000ff40407207 */ /* 0x000fe20003000000 */
[--C-:B------:R-:W-:Y:S01]  /*3560*/  IMAD.X R81, R89, 0x1, R65.reuse, P4 ;  /* 0x0000000159517824 */ /* 0x100fe200020e0641 */
[----:B----4-:R-:W-:Y:S02]  /*3570*/  IADD3 R74, P3, PT, R92, R63, RZ ;  /* 0x0000003f5c4a7210 */ /* 0x010fe40007f7e0ff */
[----:B------:R-:W-:Y:S02]  /*3580*/  ISETP.GE.AND P2, PT, R34, R56, PT ;  /* 0x000000382200720c */ /* 0x000fe40003f46270 */
[----:B------:R-:W-:Y:S01]  /*3590*/  SEL R30, R30, RZ, P6 ;  /* 0x000000ff1e1e7207 */ /* 0x000fe20003000000 */
[----:B------:R-:W-:Y:S01]  /*35a0*/  IMAD.X R75, R93, 0x1, R65, P3 ;  /* 0x000000015d4b7824 */ /* 0x000fe200018e0641 */
[----:B------:R-:W-:-:S02]  /*35b0*/  ISETP.NE.U32.AND P4, PT, R64, RZ, PT ;  /* 0x000000ff4000720c */ /* 0x000fc40003f85070 */
[----:B------:R-:W-:Y:S02]  /*35c0*/  SEL R64, RZ, 0x4, P2 ;  /* 0x00000004ff407807 */ /* 0x000fe40001000000 */
[-C--:B------:R-:W-:Y:S02]  /*35d0*/  ISETP.GE.AND P2, PT, R3, R56.reuse, PT ;  /* 0x000000380300720c */ /* 0x080fe40003f46270 */
[----:B------:R-:W-:Y:S02]  /*35e0*/  ISETP.NE.U32.AND P3, PT, R30, RZ, PT ;  /* 0x000000ff1e00720c */ /* 0x000fe40003f65070 */
[----:B------:R-:W-:Y:S02]  /*35f0*/  SEL R30, RZ, 0x4, P2 ;  /* 0x00000004ff1e7807 */ /* 0x000fe40001000000 */
[----:B------:R-:W-:Y:S02]  /*3600*/  ISETP.GE.AND P2, PT, R4, R56, PT ;  /* 0x000000380400720c */ /* 0x000fe40003f46270 */
[----:B------:R-:W-:Y:S01]  /*3610*/  SEL R64, R64, RZ, P6 ;  /* 0x000000ff40407207 */ /* 0x000fe20003000000 */
[----:B------:R2:W-:Y:S01]  /*3620*/  LDGSTS.E [R40+0x4000], desc[UR18][R76.64], P4 ;  /* 0x040000004c287fae */ /* 0x0005e2000a1a1012 */
[----:B-1----:R-:W-:-:S02]  /*3630*/  SEL R36, RZ, 0x4, P2 ;  /* 0x00000004ff247807 */ /* 0x002fc40001000000 */
[----:B------:R-:W-:Y:S02]  /*3640*/  SEL R30, R30, RZ, P6 ;  /* 0x000000ff1e1e7207 */ /* 0x000fe40003000000 */
[-C--:B------:R-:W-:Y:S01]  /*3650*/  IADD3 R82, P4, PT, R94, R63.reuse, RZ ;  /* 0x0000003f5e527210 */ /* 0x080fe20007f9e0ff */
[----:B------:R1:W-:Y:S01]  /*3660*/  LDGSTS.E [R40+0x4008], desc[UR18][R70.64], P3 ;  /* 0x0400800046287fae */ /* 0x0003e200099a1012 */
[----:B------:R-:W-:Y:S02]  /*3670*/  SEL R36, R36, RZ, P6 ;  /* 0x000000ff24247207 */ /* 0x000fe40003000000 */
[----:B------:R-:W-:Y:S01]  /*3680*/  ISETP.NE.U32.AND P2, PT, R64, RZ, PT ;  /* 0x000000ff4000720c */ /* 0x000fe20003f45070 */
[----:B------:R-:W-:Y:S01]  /*3690*/  IMAD.X R83, R95, 0x1, R65, P4 ;  /* 0x000000015f537824 */ /* 0x000fe200020e0641 */
[----:B------:R-:W-:Y:S02]  /*36a0*/  ISETP.NE.U32.AND P3, PT, R30, RZ, PT ;  /* 0x000000ff1e00720c */ /* 0x000fe40003f65070 */
[----:B--2---:R-:W-:-:S02]  /*36b0*/  IADD3 R76, P6, PT, R108, R63, RZ ;  /* 0x0000003f6c4c7210 */ /* 0x004fc40007fde0ff */
[----:B------:R-:W-:-:S03]  /*36c0*/  IADD3 R68, P4, PT, R98, R63, RZ ;  /* 0x0000003f62447210 */ /* 0x000fc60007f9e0ff */
[--C-:B------:R-:W-:Y:S01]  /*36d0*/  IMAD.X R77, R109, 0x1, R65.reuse, P6 ;  /* 0x000000016d4d7824 */ /* 0x100fe200030e0641 */
[----:B------:R-:W-:Y:S01]  /*36e0*/  ISETP.NE.U32.AND P6, PT, R36, RZ, PT ;  /* 0x000000ff2400720c */ /* 0x000fe20003fc5070 */
[----:B------:R-:W-:Y:S01]  /*36f0*/  IMAD.X R69, R99, 0x1, R65, P4 ;  /* 0x0000000163457824 */ /* 0x000fe200020e0641 */
[----:B------:R-:W-:Y:S01]  /*3700*/  IADD3 R84, P4, PT, R100, R63, RZ ;  /* 0x0000003f64547210 */ /* 0x000fe20007f9e0ff */
[----:B------:R1:W-:Y:S01]  /*3710*/  LDGSTS.E [R44+0x4000], desc[UR18][R78.64], P2 ;  /* 0x040000004e2c7fae */ /* 0x0003e200091a1012 */
[----:B------:R-:W-:-:S03]  /*3720*/  ISETP.GE.AND P2, PT, R12, 0x20, PT ;  /* 0x000000200c00780c */ /* 0x000fc60003f46270 */
[----:B------:R1:W-:Y:S01]  /*3730*/  LDGSTS.E [R44+0x4008], desc[UR18][R72.64], P3 ;  /* 0x04008000482c7fae */ /* 0x0003e200099a1012 */
[--C-:B------:R-:W-:Y:S01]  /*3740*/  IMAD.X R85, R101, 0x1, R65.reuse, P4 ;  /* 0x0000000165557824 */ /* 0x100fe200020e0641 */
[----:B------:R-:W-:Y:S02]  /*3750*/  ISETP.GE.AND P3, PT, R12, 0x40, PT ;  /* 0x000000400c00780c */ /* 0x000fe40003f66270 */
[----:B------:R-:W-:Y:S01]  /*3760*/  IADD3 R86, P4, PT, R102, R63, RZ ;  /* 0x0000003f66567210 */ /* 0x000fe20007f9e0ff */
[----:B------:R-:W0:Y:S04]  /*3770*/  LDGDEPBAR ;  /* 0x00000000000079af */ /* 0x000e280000000000 */
[----:B------:R1:W-:Y:S01]  /*3780*/  LDGSTS.E [R48+0x8000], desc[UR18][R80.64], P6 ;  /* 0x0800000050307fae */ /* 0x0003e2000b1a1012 */
[----:B------:R-:W-:-:S03]  /*3790*/  IMAD.X R87, R103, 0x1, R65, P4 ;  /* 0x0000000167577824 */ /* 0x000fc600020e0641 */
[----:B------:R1:W-:Y:S04]  /*37a0*/  LDGSTS.E [R48+0x8400], desc[UR18][R66.64], P6 ;  /* 0x0840000042307fae */ /* 0x0003e8000b1a1012 */
[----:B------:R1:W-:Y:S04]  /*37b0*/  LDGSTS.E [R48+0x8800], desc[UR18][R74.64], P6 ;  /* 0x088000004a307fae */ /* 0x0003e8000b1a1012 */
[----:B------:R1:W-:Y:S04]  /*37c0*/  LDGSTS.E [R48+0x8c00], desc[UR18][R82.64], P6 ;  /* 0x08c0000052307fae */ /* 0x0003e8000b1a1012 */
[----:B------:R1:W-:Y:S04]  /*37d0*/  LDGSTS.E [R52+0x8200], desc[UR18][R68.64], P6 ;  /* 0x0820000044347fae */ /* 0x0003e8000b1a1012 */
[----:B------:R1:W-:Y:S04]  /*37e0*/  LDGSTS.E [R52+0x8600], desc[UR18][R76.64], P6 ;  /* 0x086000004c347fae */ /* 0x0003e8000b1a1012 */
[----:B------:R1:W-:Y:S04]  /*37f0*/  LDGSTS.E [R52+0x8a00], desc[UR18][R84.64], P6 ;  /* 0x08a0000054347fae */ /* 0x0003e8000b1a1012 */
[----:B------:R1:W-:Y:S04]  /*3800*/  LDGSTS.E [R52+0x8e00], desc[UR18][R86.64], P6 ;  /* 0x08e0000056347fae */ /* 0x0003e8000b1a1012 */
[----:B------:R-:W0:Y:S01]  /*3810*/  LDGDEPBAR ;  /* 0x00000000000079af */ /* 0x000e220000000000 */
[----:B------:R-:W-:Y:S05]  /*3820*/  @!P3 BRA `(.L_x_13) ;  /* 0x0000001400acb947 */ /* 0x000fea0003800000 */
[----:B-1----:R-:W1:Y:S01]  /*3830*/  LDC.64 R66, c[0x0][0x380] ;  /* 0x0000e000ff427b82 */ /* 0x002e620000000a00 */
[----:B------:R-:W-:Y:S01]  /*3840*/  SHF.R.S32.HI R48, RZ, 0x1f, R8 ;  /* 0x0000001fff307819 */ /* 0x000fe20000011408 */
[----:B------:R-:W-:Y:S01]  /*3850*/  IMAD R71, R24, R60, RZ ;  /* 0x0000003c18477224 */ /* 0x000fe200078e02ff */
[C---:B------:R-:W-:Y:S01]  /*3860*/  IADD3 R70, P4, PT, R8.reuse, R57, RZ ;  /* 0x0000003908467210 */ /* 0x040fe20007f9e0ff */
[----:B------:R-:W-:Y:S01]  /*3870*/  UMOV UR11, UR10 ;  /* 0x0000000a000b7c82 */ /* 0x000fe20008000000 */
[C---:B------:R-:W-:Y:S01]  /*3880*/  IADD3 R64, P3, PT, R8.reuse, R53, RZ ;  /* 0x0000003508407210 */ /* 0x040fe20007f7e0ff */
[----:B------:R-:W-:Y:S01]  /*3890*/  UMOV UR16, 0x1 ;  /* 0x0000000100107882 */ /* 0x000fe20000000000 */
[C---:B------:R-:W-:Y:S01]  /*38a0*/  IADD3 R44, P6, PT, R8.reuse, R51, RZ ;  /* 0x00000033082c7210 */ /* 0x040fe20007fde0ff */
[----:B------:R-:W2:Y:S01]  /*38b0*/  LDC.64 R68, c[0x0][0x388] ;  /* 0x0000e200ff447b82 */ /* 0x000ea20000000a00 */
[-C--:B------:R-:W-:Y:S01]  /*38c0*/  LEA.HI.X.SX32 R95, R57, R48.reuse, 0x1, P4 ;  /* 0x00000030395f7211 */ /* 0x080fe200020f0eff */
[----:B------:R-:W-:Y:S01]  /*38d0*/  UMOV UR17, 0x2 ;  /* 0x0000000200117882 */ /* 0x000fe20000000000 */
[C---:B------:R-:W-:Y:S01]  /*38e0*/  IADD3 R40, P4, PT, R8.reuse, R49, RZ ;  /* 0x0000003108287210 */ /* 0x040fe20007f9e0ff */
[----:B------:R-:W-:Y:S01]  /*38f0*/  UMOV UR5, URZ ;  /* 0x000000ff00057c82 */ /* 0x000fe20008000000 */
[-C--:B------:R-:W-:Y:S01]  /*3900*/  LEA.HI.X.SX32 R91, R53, R48.reuse, 0x1, P3 ;  /* 0x00000030355b7211 */ /* 0x080fe200018f0eff */
[----:B------:R-:W-:Y:S01]  /*3910*/  UMOV UR6, URZ ;  /* 0x000000ff00067c82 */ /* 0x000fe20008000000 */
[----:B------:R-:W-:Y:S01]  /*3920*/  IADD3 R36, P3, PT, R8, R43, RZ ;  /* 0x0000002b08247210 */ /* 0x000fe20007f7e0ff */
[----:B------:R-:W-:Y:S01]  /*3930*/  UMOV UR7, URZ ;  /* 0x000000ff00077c82 */ /* 0x000fe20008000000 */
[----:B------:R-:W-:-:S02]  /*3940*/  LEA.HI.X.SX32 R87, R51, R48, 0x1, P6 ;  /* 0x0000003033577211 */ /* 0x000fc400030f0eff */
[-C--:B------:R-:W-:Y:S02]  /*3950*/  LEA.HI.X.SX32 R51, R49, R48.reuse, 0x1, P4 ;  /* 0x0000003031337211 */ /* 0x080fe400020f0eff */
[C---:B------:R-:W-:Y:S02]  /*3960*/  IADD3 R30, P6, PT, R8.reuse, R35, RZ ;  /* 0x00000023081e7210 */ /* 0x040fe40007fde0ff */
[----:B------:R-:W-:Y:S01]  /*3970*/  IADD3 R49, P4, PT, R8, R33, RZ ;  /* 0x0000002108317210 */ /* 0x000fe20007f9e0ff */
[----:B-1----:R-:W-:Y:S01]  /*3980*/  IMAD.WIDE.U32 R66, R54, 0xc, R66 ;  /* 0x0000000c36427825 */ /* 0x002fe200078e0042 */
[----:B------:R-:W-:Y:S02]  /*3990*/  LEA.HI.X.SX32 R43, R43, R48, 0x1, P3 ;  /* 0x000000302b2b7211 */ /* 0x000fe400018f0eff */
[----:B------:R-:W-:Y:S02]  /*39a0*/  IADD3 R53, P3, PT, R8, R31, RZ ;  /* 0x0000001f08357210 */ /* 0x000fe40007f7e0ff */
[----:B------:R-:W-:-:S02]  /*39b0*/  SHF.R.S32.HI R57, RZ, 0x1f, R12 ;  /* 0x0000001fff397819 */ /* 0x000fc4000001140c */
[-C--:B------:R-:W-:Y:S01]  /*39c0*/  LEA.HI.X.SX32 R35, R35, R48.reuse, 0x1, P6 ;  /* 0x0000003023237211 */ /* 0x080fe200030f0eff */
[----:B--2---:R-:W-:Y:S01]  /*39d0*/  IMAD.WIDE.U32 R68, R61, 0xc, R68 ;  /* 0x0000000c3d447825 */ /* 0x004fe200078e0044 */
[-C--:B------:R-:W-:Y:S02]  /*39e0*/  LEA.HI.X.SX32 R52, R33, R48.reuse, 0x1, P4 ;  /* 0x0000003021347211 */ /* 0x080fe400020f0eff */
[----:B------:R-:W-:Y:S01]  /*39f0*/  LEA.HI.X.SX32 R48, R31, R48, 0x1, P3 ;  /* 0x000000301f307211 */ /* 0x000fe200018f0eff */
[----:B------:R-:W-:Y:S01]  /*3a00*/  IMAD R33, R62, 0xc, RZ ;  /* 0x0000000c3e217824 */ /* 0x000fe200078e02ff */
[----:B------:R-:W-:Y:S01]  /*3a10*/  LEA.HI R56, R57, R12, RZ, 0x5 ;  /* 0x0000000c39387211 */ /* 0x000fe200078f28ff */
[-C--:B------:R-:W-:Y:S01]  /*3a20*/  IMAD R57, R34, R60.reuse, RZ ;  /* 0x0000003c22397224 */ /* 0x080fe200078e02ff */
[----:B------:R-:W-:Y:S01]  /*3a30*/  SHF.R.S32.HI R8, RZ, 0x1f, R10 ;  /* 0x0000001fff087819 */ /* 0x000fe2000001140a */
[-C--:B------:R-:W-:Y:S01]  /*3a40*/  IMAD R61, R26, R60.reuse, RZ ;  /* 0x0000003c1a3d7224 */ /* 0x080fe200078e02ff */
[----:B------:R-:W-:Y:S01]  /*3a50*/  IADD3 R74, P3, PT, R10, R45, RZ ;  /* 0x0000002d0a4a7210 */ /* 0x000fe20007f7e0ff */
[----:B------:R-:W-:Y:S01]  /*3a60*/  IMAD R31, R22, R60, RZ ;  /* 0x0000003c161f7224 */ /* 0x000fe200078e02ff */
[----:B------:R-:W-:Y:S01]  /*3a70*/  IADD3 R108, P4, PT, R10, R57, RZ ;  /* 0x000000390a6c7210 */ /* 0x000fe20007f9e0ff */
[----:B------:R-:W-:Y:S01]  /*3a80*/  VIADD R12, R6, 0xffffffa0 ;  /* 0xffffffa0060c7836 */ /* 0x000fe20000000000 */
[----:B------:R-:W-:Y:S01]  /*3a90*/  LEA.HI.X.SX32 R99, R45, R8, 0x1, P3 ;  /* 0x000000082d637211 */ /* 0x000fe200018f0eff */
[----:B------:R-:W-:Y:S01]  /*3aa0*/  IMAD.MOV.U32 R60, RZ, RZ, RZ ;  /* 0x000000ffff3c7224 */ /* 0x000fe200078e00ff */
[----:B------:R-:W-:-:S02]  /*3ab0*/  IADD3 R72, P6, PT, R10, R23, RZ ;  /* 0x000000170a487210 */ /* 0x000fc40007fde0ff */
[----:B------:R-:W-:Y:S02]  /*3ac0*/  IADD3 R54, P3, PT, R10, R21, RZ ;  /* 0x000000150a367210 */ /* 0x000fe40007f7e0ff */
[-C--:B------:R-:W-:Y:S02]  /*3ad0*/  LEA.HI.X.SX32 R57, R57, R8.reuse, 0x1, P4 ;  /* 0x0000000839397211 */ /* 0x080fe400020f0eff */
[-C--:B------:R-:W-:Y:S02]  /*3ae0*/  LEA.HI.X.SX32 R101, R23, R8.reuse, 0x1, P6 ;  /* 0x0000000817657211 */ /* 0x080fe400030f0eff */
[----:B------:R-:W-:Y:S01]  /*3af0*/  LEA.HI.X.SX32 R97, R21, R8, 0x1, P3 ;  /* 0x0000000815617211 */ /* 0x000fe200018f0eff */
[----:B------:R-:W-:Y:S01]  /*3b00*/  IMAD.SHL.U32 R21, R44, 0x4, RZ ;  /* 0x000000042c157824 */ /* 0x000fe200078e00ff */
[C---:B------:R-:W-:Y:S02]  /*3b10*/  IADD3 R62, P4, PT, R10.reuse, R19, RZ ;  /* 0x000000130a3e7210 */ /* 0x040fe40007f9e0ff */
[----:B------:R-:W-:-:S02]  /*3b20*/  IADD3 R76, P6, PT, R10, R29, RZ ;  /* 0x0000001d0a4c7210 */ /* 0x000fc40007fde0ff */
[----:B------:R-:W-:Y:S02]  /*3b30*/  IADD3 R80, P3, PT, R10, R17, RZ ;  /* 0x000000110a507210 */ /* 0x000fe40007f7e0ff */
[-C--:B------:R-:W-:Y:S02]  /*3b40*/  LEA.HI.X.SX32 R93, R19, R8.reuse, 0x1, P4 ;  /* 0x00000008135d7211 */ /* 0x080fe400020f0eff */
[-C--:B------:R-:W-:Y:S01]  /*3b50*/  LEA.HI.X.SX32 R89, R29, R8.reuse, 0x1, P6 ;  /* 0x000000081d597211 */ /* 0x080fe200030f0eff */
[----:B------:R-:W-:Y:S01]  /*3b60*/  IMAD.SHL.U32 R29, R40, 0x4, RZ ;  /* 0x00000004281d7824 */ /* 0x000fe200078e00ff */
        /* <DEDUP_REMOVED lines=8> */
[----:B------:R-:W-:Y:S02]  /*3bf0*/  LEA.HI.X.SX32 R79, R11, R8, 0x1, P3 ;  /* 0x000000080b4f7211 */ /* 0x000fe400018f0eff */
[C---:B------:R-:W-:Y:S02]  /*3c00*/  IADD3 R96, P4, PT, R10.reuse, R9, RZ ;  /* 0x000000090a607210 */ /* 0x040fe40007f9e0ff */
[----:B------:R-:W-:-:S02]  /*3c10*/  IADD3 R100, P6, PT, R10, R7, RZ ;  /* 0x000000070a647210 */ /* 0x000fc40007fde0ff */
[----:B------:R-:W-:Y:S02]  /*3c20*/  IADD3 R114, P3, PT, R10, R61, RZ ;  /* 0x0000003d0a727210 */ /* 0x000fe40007f7e0ff */
[-C--:B------:R-:W-:Y:S02]  /*3c30*/  LEA.HI.X.SX32 R75, R9, R8.reuse, 0x1, P4 ;  /* 0x00000008094b7211 */ /* 0x080fe400020f0eff */
[-C--:B------:R-:W-:Y:S01]  /*3c40*/  LEA.HI.X.SX32 R73, R7, R8.reuse, 0x1, P6 ;  /* 0x0000000807497211 */ /* 0x080fe200030f0eff */
[----:B------:R-:W-:Y:S01]  /*3c50*/  IMAD R7, R112, 0xc, RZ ;  /* 0x0000000c70077824 */ /* 0x000fe200078e02ff */
[----:B------:R-:W-:Y:S02]  /*3c60*/  LEA.HI.X.SX32 R61, R61, R8, 0x1, P3 ;  /* 0x000000083d3d7211 */ /* 0x000fe400018f0eff */
[C---:B------:R-:W-:Y:S01]  /*3c70*/  IADD3 R104, P4, PT, R10.reuse, R5, RZ ;  /* 0x000000050a687210 */ /* 0x040fe20007f9e0ff */
[----:B------:R-:W-:Y:S01]  /*3c80*/  IMAD.IADD R7, R67, 0x1, R7 ;  /* 0x0000000143077824 */ /* 0x000fe200078e0207 */
[----:B------:R-:W-:-:S02]  /*3c90*/  IADD3 R118, P3, PT, R10, R71, RZ ;  /* 0x000000470a767210 */ /* 0x000fc40007f7e0ff */
[----:B------:R-:W-:Y:S01]  /*3ca0*/  IADD3 R122, P6, PT, R10, R31, RZ ;  /* 0x0000001f0a7a7210 */ /* 0x000fe20007fde0ff */
[----:B------:R-:W-:Y:S01]  /*3cb0*/  IMAD.IADD R10, R69, 0x1, R33 ;  /* 0x00000001450a7824 */ /* 0x000fe200078e0221 */
[----:B------:R-:W-:Y:S01]  /*3cc0*/  SHF.R.S32.HI R56, RZ, 0x5, R56 ;  /* 0x00000005ff387819 */ /* 0x000fe20000011438 */
[----:B------:R-:W-:Y:S01]  /*3cd0*/  IMAD.SHL.U32 R33, R36, 0x4, RZ ;  /* 0x0000000424217824 */ /* 0x000fe200078e00ff */
[-C--:B------:R-:W-:Y:S01]  /*3ce0*/  LEA.HI.X.SX32 R77, R5, R8.reuse, 0x1, P4 ;  /* 0x00000008054d7211 */ /* 0x080fe200020f0eff */
[----:B------:R-:W-:Y:S01]  /*3cf0*/  IMAD.MOV.U32 R5, RZ, RZ, R66 ;  /* 0x000000ffff057224 */ /* 0x000fe200078e0042 */
[-C--:B------:R-:W-:Y:S02]  /*3d00*/  LEA.HI.X.SX32 R71, R71, R8.reuse, 0x1, P3 ;  /* 0x0000000847477211 */ /* 0x080fe400018f0eff */
[----:B------:R-:W-:Y:S01]  /*3d10*/  LEA.HI.X.SX32 R9, R31, R8, 0x1, P6 ;  /* 0x000000081f097211 */ /* 0x000fe200030f0eff */
[----:B------:R-:W-:Y:S01]  /*3d20*/  IMAD.MOV.U32 R8, RZ, RZ, R68 ;  /* 0x000000ffff087224 */ /* 0x000fe200078e0044 */
[----:B------:R-:W-:-:S02]  /*3d30*/  VIMNMX R6, PT, PT, R56, 0x2, !PT ;  /* 0x0000000238067848 */ /* 0x000fc40007fe0100 */
[----:B------:R-:W-:Y:S02]  /*3d40*/  SHF.L.U64.HI R23, R40, 0x2, R51 ;  /* 0x0000000228177819 */ /* 0x000fe40000010233 */
[----:B------:R-:W-:Y:S01]  /*3d50*/  SHF.L.U64.HI R45, R49, 0x2, R52 ;  /* 0x00000002312d7819 */ /* 0x000fe20000010234 */
[----:B------:R-:W-:Y:S01]  /*3d60*/  IMAD.SHL.U32 R52, R54, 0x4, RZ ;  /* 0x0000000436347824 */ /* 0x000fe200078e00ff */
        /* <DEDUP_REMOVED lines=11> */
[----:B------:R-:W-:Y:S01]  /*3e20*/  VIADD R6, R6, 0xffffffff ;  /* 0xffffffff06067836 */ /* 0x000fe20000000000 */
[C---:B------:R-:W-:Y:S01]  /*3e30*/  SHF.L.U64.HI R54, R62.reuse, 0x2, R93 ;  /* 0x000000023e367819 */ /* 0x040fe2000001025d */
[----:B------:R-:W-:Y:S01]  /*3e40*/  IMAD.SHL.U32 R62, R62, 0x4, RZ ;  /* 0x000000043e3e7824 */ /* 0x000fe200078e00ff */
        /* <DEDUP_REMOVED lines=24> */
[----:B------:R-:W-:Y:S01]  /*3fd0*/  SHF.L.U64.HI R11, R70, 0x2, R95 ;  /* 0x00000002460b7819 */ /* 0x000fe2000001025f */
[----:B------:R-:W-:Y:S01]  /*3fe0*/  VIADD R9, R56, 0xfffffffd ;  /* 0xfffffffd38097836 */ /* 0x000fe20000000000 */
[----:B------:R-:W-:-:S02]  /*3ff0*/  SHF.L.U64.HI R30, R74, 0x2, R99 ;  /* 0x000000024a1e7819 */ /* 0x000fc40000010263 */
[----:B------:R-:W-:-:S07]  /*4000*/  SHF.L.U64.HI R40, R72, 0x2, R101 ;  /* 0x0000000248287819 */ /* 0x000fce0000010265 */
.L_x_16:
[----:B------:R-:W-:-:S04]  /*4010*/  DEPBAR.LE SB0, 0x2 ;  /* 0x000080800000791a */ /* 0x000fc80000000000 */
[----:B------:R-:W-:Y:S01]  /*4020*/  BAR.SYNC.DEFER_BLOCKING 0x0 ;  /* 0x0000000000007b1d */ /* 0x000fe20000010000 */
[----:B------:R-:W-:Y:S01]  /*4030*/  UIADD3 UR5, UPT, UPT, UR5, 0x1, URZ ;  /* 0x0000000105057890 */ /* 0x000fe2000fffe0ff */
[----:B------:R-:W-:Y:S01]  /*4040*/  IMAD.U32 R60, R60, -0x80000000, RZ ;  /* 0x800000003c3c7824 */ /* 0x000fe200078e00ff */
[----:B------:R-:W-:Y:S02]  /*4050*/  ULEA UR10, UR16, UR8, 0x3 ;  /* 0x00000008100a7291 */ /* 0x000fe4000f8e18ff */
[----:B------:R-:W-:Y:S02]  /*4060*/  UISETP.GT.AND UP0, UPT, UR5, 0x2, UPT ;  /* 0x000000020500788c */ /* 0x000fe4000bf04270 */
[----:B------:R-:W-:Y:S02]  /*4070*/  UIADD3 UR10, UPT, UPT, UR10, 0x9000, URZ ;  /* 0x000090000a0a7890 */ /* 0x000fe4000fffe0ff */
[----:B------:R-:W-:Y:S01]  /*4080*/  USEL UR5, UR5, URZ, !UP0 ;  /* 0x000000ff05057287 */ /* 0x000fe2000c000000 */
        /* <DEDUP_REMOVED lines=11> */
[----:B------:R-:W-:Y:S05]  /*4140*/  @P5 BRA `(.L_x_14) ;  /* 0x0000000000945947 */ /* 0x000fea0003800000 */
[----:B------:R-:W-:Y:S02]  /*4150*/  ULEA UR4, UR5, UR8, 0xc ;  /* 0x0000000805047291 */ /* 0x000fe4000f8e60ff */
[----:B------:R-:W-:Y:S02]  /*4160*/  ULEA UR12, UR5, UR8, 0xd ;  /* 0x00000008050c7291 */ /* 0x000fe4000f8e68ff */
[----:B------:R-:W-:Y:S02]  /*4170*/  UIADD3 UR4, UPT, UPT, UR4, 0x6000, URZ ;  /* 0x0000600004047890 */ /* 0x000fe4000fffe0ff */
[----:B------:R-:W-:Y:S02]  /*4180*/  USHF.R.U32.HI UR12, URZ, 0x4, UR12 ;  /* 0x00000004ff0c7899 */ /* 0x000fe4000801160c */
[----:B------:R-:W-:Y:S02]  /*4190*/  USHF.R.U32.HI UR4, URZ, 0x4, UR4 ;  /* 0x00000004ff047899 */ /* 0x000fe40008011604 */
[----:B------:R-:W-:-:S02]  /*41a0*/  USGXT.U32 UR12, UR12, 0xe ;  /* 0x0000000e0c0c789a */ /* 0x000fc40008000000 */
[----:B------:R-:W-:Y:S02]  /*41b0*/  USGXT.U32 UR14, UR4, 0xe ;  /* 0x0000000e040e789a */ /* 0x000fe40008000000 */
[----:B------:R-:W-:Y:S01]  /*41c0*/  UIADD3 UR22, UP0, UPT, UR12, 0x2, URZ ;  /* 0x000000020c167890 */ /* 0x000fe2000ff1e0ff */
[----:B------:R-:W-:Y:S01]  /*41d0*/  UMOV UR4, URZ ;  /* 0x000000ff00047c82 */ /* 0x000fe20008000000 */
[----:B------:R-:W-:Y:S02]  /*41e0*/  UMOV UR34, 0x0 ;  /* 0x0000000000227882 */ /* 0x000fe40000000000 */
[----:B------:R-:W-:Y:S02]  /*41f0*/  UIADD3.X UR23, UPT, UPT, UR4, 0x40004040, URZ, UP0, !UPT ;  /* 0x4000404004177890 */ /* 0x000fe400087fe4ff */
[----:B------:R-:W-:Y:S02]  /*4200*/  UIADD3 UR24, UP0, UPT, UR14, 0x2, URZ ;  /* 0x000000020e187890 */ /* 0x000fe4000ff1e0ff */
[----:B------:R-:W-:-:S02]  /*4210*/  UIADD3 UR26, UP1, UPT, UR22, 0x2, URZ ;  /* 0x00000002161a7890 */ /* 0x000fc4000ff3e0ff */
[----:B------:R-:W-:Y:S02]  /*4220*/  UIADD3.X UR25, UPT, UPT, UR4, 0x40004040, URZ, UP0, !UPT ;  /* 0x4000404004197890 */ /* 0x000fe400087fe4ff */
[----:B------:R-:W-:Y:S02]  /*4230*/  UIADD3 UR30, UP0, UPT, UR22, 0x4, URZ ;  /* 0x00000004161e7890 */ /* 0x000fe4000ff1e0ff */
[----:B------:R-:W-:Y:S02]  /*4240*/  UIADD3.X UR27, UPT, UPT, UR23, URZ, URZ, UP1, !UPT ;  /* 0x000000ff171b7290 */ /* 0x000fe40008ffe4ff */
[----:B------:R-:W-:Y:S02]  /*4250*/  UIADD3 UR28, UP1, UPT, UR24, 0x2, URZ ;  /* 0x00000002181c7890 */ /* 0x000fe4000ff3e0ff */
[----:B------:R-:W-:Y:S02]  /*4260*/  UIADD3.X UR31, UPT, UPT, UR23, URZ, URZ, UP0, !UPT ;  /* 0x000000ff171f7290 */ /* 0x000fe400087fe4ff */
[----:B------:R-:W-:-:S02]  /*4270*/  UIADD3 UR32, UP0, UPT, UR24, 0x4, URZ ;  /* 0x0000000418207890 */ /* 0x000fc4000ff1e0ff */
[----:B------:R-:W-:Y:S02]  /*4280*/  UIADD3.X UR29, UPT, UPT, UR25, URZ, URZ, UP1, !UPT ;  /* 0x000000ff191d7290 */ /* 0x000fe40008ffe4ff */
[----:B------:R-:W-:Y:S01]  /*4290*/  UIADD3.X UR33, UPT, UPT, UR25, URZ, URZ, UP0, !UPT ;  /* 0x000000ff19217290 */ /* 0x000fe200087fe4ff */
[----:B------:R-:W-:Y:S01]  /*42a0*/  UMOV UR35, 0x8100910 ;  /* 0x0810091000237882 */ /* 0x000fe20000000000 */
[----:B------:R-:W-:Y:S01]  /*42b0*/  UMOV UR13, 0x40004040 ;  /* 0x40004040000d7882 */ /* 0x000fe20000000000 */
[----:B------:R-:W-:Y:S01]  /*42c0*/  UMOV UR15, 0x40004040 ;  /* 0x40004040000f7882 */ /* 0x000fe20000000000 */
[----:B------:R-:W-:Y:S01]  /*42d0*/  UMOV UR36, 0x0 ;  /* 0x0000000000247882 */ /* 0x000fe20000000000 */
[----:B------:R-:W-:Y:S01]  /*42e0*/  UMOV UR37, 0x8100910 ;  /* 0x0810091000257882 */ /* 0x000fe20000000000 */
[----:B------:R-:W-:Y:S01]  /*42f0*/  UMOV UR38, 0x0 ;  /* 0x0000000000267882 */ /* 0x000fe20000000000 */
[----:B------:R-:W-:Y:S01]  /*4300*/  UMOV UR39, 0x8100910 ;  /* 0x0810091000277882 */ /* 0x000fe20000000000 */
[----:B------:R1:W-:Y:S01]  /*4310*/  UTCHMMA.2CTA gdesc[UR12], gdesc[UR14], tmem[UR20], tmem[UR34], idesc[UR35], UPT ;  /* 0x00ff220e0c0075ea */ /* 0x0003e2000ba00014 */
        /* <DEDUP_REMOVED lines=8> */
.L_x_14:
[----:B------:R-:W2:Y:S01]  /*43a0*/  SYNCS.PHASECHK.TRANS64.TRYWAIT P4, [UR11], R60 ;  /* 0x0000003cff0075a7 */ /* 0x000ea2000808110b */
[----:B------:R-:W-:Y:S01]  /*43b0*/  ISETP.LE.AND P3, PT, R9, UR7, PT ;  /* 0x0000000709007c0c */ /* 0x000fe2000bf63270 */
[----:B-1----:R-:W-:Y:S01]  /*43c0*/  UMOV UR4, UR6 ;  /* 0x0000000600047c82 */ /* 0x002fe20008000000 */
[----:B--2---:R-:W-:Y:S11]  /*43d0*/  @!P4 BRA `(.L_x_15) ;  /* 0x0000001c00dcc947 */ /* 0x004ff60003800000 */
.L_x_24:
[----:B------:R-:W-:Y:S01]  /*43e0*/  BAR.SYNC.DEFER_BLOCKING 0x0 ;  /* 0x0000000000007b1d */ /* 0x000fe20000010000 */
[----:B------:R-:W-:Y:S01]  /*43f0*/  ISETP.GE.AND P4, PT, R39, R12, PT ;  /* 0x0000000c2700720c */ /* 0x000fe20003f86270 */
[----:B------:R-:W-:Y:S02]  /*4400*/  UIADD3 UR17, UPT, UPT, UR17, 0x1, URZ ;  /* 0x0000000111117890 */ /* 0x000fe4000fffe0ff */
[----:B------:R-:W-:Y:S01]  /*4410*/  UIADD3 UR7, UPT, UPT, UR7, 0x1, URZ ;  /* 0x0000000107077890 */ /* 0x000fe2000fffe0ff */
[----:B------:R-:W-:Y:S01]  /*4420*/  SEL R56, RZ, 0x4, P4 ;  /* 0x00000004ff387807 */ /* 0x000fe20002000000 */
[----:B------:R-:W-:Y:S01]  /*4430*/  UISETP.GT.AND UP0, UPT, UR17, 0x2, UPT ;  /* 0x000000021100788c */ /* 0x000fe2000bf04270 */
[----:B------:R-:W-:Y:S01]  /*4440*/  IADD3 R66, P4, PT, R5, R104, RZ ;  /* 0x0000006805427210 */ /* 0x000fe20007f9e0ff */
[----:B------:R-:W-:Y:S01]  /*4450*/  UIADD3 UR16, UPT, UPT, UR16, 0x1, URZ ;  /* 0x0000000110107890 */ /* 0x000fe2000fffe0ff */
[----:B------:R-:W-:Y:S01]  /*4460*/  SEL R56, R56, RZ, !P3 ;  /* 0x000000ff38387207 */ /* 0x000fe20005800000 */
[----:B------:R-:W-:-:S02]  /*4470*/  USEL UR17, UR17, URZ, !UP0 ;  /* 0x000000ff11117287 */ /* 0x000fc4000c000000 */
[----:B------:R-:W-:Y:S01]  /*4480*/  IMAD.X R67, R7, 0x1, R102, P4 ;  /* 0x0000000107437824 */ /* 0x000fe200020e0666 */
[----:B------:R-:W-:Y:S01]  /*4490*/  ISETP.NE.U32.AND P6, PT, R56, RZ, PT ;  /* 0x000000ff3800720c */ /* 0x000fe20003fc5070 */
[----:B------:R-:W-:Y:S01]  /*44a0*/  ULEA UR6, UR17, UR8, 0xd ;  /* 0x0000000811067291 */ /* 0x000fe2000f8e68ff */
[----:B------:R-:W-:Y:S01]  /*44b0*/  ISETP.GE.AND P4, PT, R25, R12, PT ;  /* 0x0000000c1900720c */ /* 0x000fe20003f86270 */
[----:B------:R-:W-:Y:S01]  /*44c0*/  UISETP.GT.AND UP0, UPT, UR16, 0x1, UPT ;  /* 0x000000011000788c */ /* 0x000fe2000bf04270 */
[----:B------:R-:W-:Y:S02]  /*44d0*/  UMOV UR11, UR10 ;  /* 0x0000000a000b7c82 */ /* 0x000fe40008000000 */
[----:B------:R-:W-:Y:S01]  /*44e0*/  SEL R56, RZ, 0x4, P4 ;  /* 0x00000004ff387807 */ /* 0x000fe20002000000 */
[----:B------:R-:W-:Y:S01]  /*44f0*/  VIADD R69, R14, UR6 ;  /* 0x000000060e457c36 */ /* 0x000fe20008000000 */
[----:B------:R-:W-:Y:S01]  /*4500*/  IADD3 R60, P4, PT, R5, R100, RZ ;  /* 0x00000064053c7210 */ /* 0x000fe20007f9e0ff */
[----:B------:R-:W-:Y:S01]  /*4510*/  VIADD R71, R16, UR6 ;  /* 0x0000000610477c36 */ /* 0x000fe20008000000 */
[----:B------:R-:W-:Y:S01]  /*4520*/  SEL R56, R56, RZ, !P3 ;  /* 0x000000ff38387207 */ /* 0x000fe20005800000 */
[----:B------:R-:W-:Y:S01]  /*4530*/  VIADD R73, R38, UR6 ;  /* 0x0000000626497c36 */ /* 0x000fe20008000000 */
[----:B------:R-:W-:Y:S01]  /*4540*/  USEL UR16, UR16, URZ, !UP0 ;  /* 0x000000ff10107287 */ /* 0x000fe2000c000000 */
[----:B------:R-:W-:Y:S01]  /*4550*/  @!PT LDS RZ, [RZ] ;  /* 0x00000000fffff984 */ /* 0x000fe20000000800 */
[----:B------:R-:W-:Y:S01]  /*4560*/  @!PT LDS RZ, [RZ] ;  /* 0x00000000fffff984 */ /* 0x000fe20000000800 */
[----:B------:R-:W-:Y:S01]  /*4570*/  @!PT LDS RZ, [RZ] ;  /* 0x00000000fffff984 */ /* 0x000fe20000000800 */
[----:B------:R1:W-:Y:S01]  /*4580*/  LDGSTS.E [R69], desc[UR18][R66.64], P6 ;  /* 0x0000000042457fae */ /* 0x0003e2000b1a1012 */
[----:B------:R-:W-:Y:S01]  /*4590*/  ISETP.NE.U32.AND P6, PT, R56, RZ, PT ;  /* 0x000000ff3800720c */ /* 0x000fe20003fc5070 */
[----:B------:R-:W-:Y:S01]  /*45a0*/  IMAD.X R61, R7, 0x1, R98, P4 ;  /* 0x00000001073d7824 */ /* 0x000fe200020e0662 */
[----:B------:R-:W-:-:S04]  /*45b0*/  ISETP.GE.AND P4, PT, R27, R12, PT ;  /* 0x0000000c1b00720c */ /* 0x000fc80003f86270 */
[----:B------:R-:W-:-:S04]  /*45c0*/  SEL R56, RZ, 0x4, P4 ;  /* 0x00000004ff387807 */ /* 0x000fc80002000000 */
[----:B------:R-:W-:Y:S02]  /*45d0*/  SEL R57, R56, RZ, !P3 ;  /* 0x000000ff38397207 */ /* 0x000fe40005800000 */
[----:B------:R-:W-:Y:S01]  /*45e0*/  IADD3 R56, P4, PT, R5, R96, RZ ;  /* 0x0000006005387210 */ /* 0x000fe20007f9e0ff */
[----:B------:R2:W-:Y:S01]  /*45f0*/  LDGSTS.E [R69+0x8], desc[UR18][R60.64], P6 ;  /* 0x000080003c457fae */ /* 0x0005e2000b1a1012 */
[----:B------:R-:W-:-:S03]  /*4600*/  ISETP.NE.U32.AND P6, PT, R57, RZ, PT ;  /* 0x000000ff3900720c */ /* 0x000fc60003fc5070 */
[----:B------:R-:W-:Y:S01]  /*4610*/  IMAD.X R57, R7, 0x1, R94, P4 ;  /* 0x0000000107397824 */ /* 0x000fe200020e065e */
[----:B------:R-:W-:-:S04]  /*4620*/  ISETP.GE.AND P4, PT, R47, R12, PT ;  /* 0x0000000c2f00720c */ /* 0x000fc80003f86270 */
[----:B-1----:R-:W-:Y:S01]  /*4630*/  SEL R66, RZ, 0x4, P4 ;  /* 0x00000004ff427807 */ /* 0x002fe20002000000 */
[----:B--2---:R-:W-:-:S03]  /*4640*/  VIADD R69, R18, UR6 ;  /* 0x0000000612457c36 */ /* 0x004fc60008000000 */
[----:B------:R-:W-:Y:S01]  /*4650*/  SEL R67, R66, RZ, !P3 ;  /* 0x000000ff42437207 */ /* 0x000fe20005800000 */
[----:B------:R1:W-:Y:S01]  /*4660*/  LDGSTS.E [R71], desc[UR18][R56.64], P6 ;  /* 0x0000000038477fae */ /* 0x0003e2000b1a1012 */
[----:B------:R-:W-:Y:S02]  /*4670*/  IADD3 R66, P4, PT, R5, R92, RZ ;  /* 0x0000005c05427210 */ /* 0x000fe40007f9e0ff */
[----:B------:R-:W-:-:S03]  /*4680*/  ISETP.NE.U32.AND P6, PT, R67, RZ, PT ;  /* 0x000000ff4300720c */ /* 0x000fc60003fc5070 */
[----:B------:R-:W-:Y:S01]  /*4690*/  IMAD.X R67, R7, 0x1, R90, P4 ;  /* 0x0000000107437824 */ /* 0x000fe200020e065a */
[----:B------:R-:W-:-:S04]  /*46a0*/  ISETP.GE.AND P4, PT, R55, R12, PT ;  /* 0x0000000c3700720c */ /* 0x000fc80003f86270 */
[----:B------:R-:W-:-:S04]  /*46b0*/  SEL R60, RZ, 0x4, P4 ;  /* 0x00000004ff3c7807 */ /* 0x000fc80002000000 */
[----:B------:R-:W-:Y:S01]  /*46c0*/  SEL R61, R60, RZ, !P3 ;  /* 0x000000ff3c3d7207 */ /* 0x000fe20005800000 */
[----:B------:R2:W-:Y:S01]  /*46d0*/  LDGSTS.E [R71+0x8], desc[UR18][R66.64], P6 ;  /* 0x0000800042477fae */ /* 0x0005e2000b1a1012 */
[----:B------:R-:W-:Y:S02]  /*46e0*/  IADD3 R60, P4, PT, R5, R88, RZ ;  /* 0x00000058053c7210 */ /* 0x000fe40007f9e0ff */
        /* <DEDUP_REMOVED lines=48> */
[----:B-1----:R-:W-:-:S04]  /*49f0*/  SEL R56, RZ, 0x4, P4 ;  /* 0x00000004ff387807 */ /* 0x002fc80002000000 */
[----:B------:R-:W-:Y:S01]  /*4a00*/  SEL R57, R56, RZ, !P3 ;  /* 0x000000ff38397207 */ /* 0x000fe20005800000 */
[----:B------:R1:W-:Y:S01]  /*4a10*/  LDGSTS.E [R71], desc[UR18][R60.64], P6 ;  /* 0x000000003c477fae */ /* 0x0003e2000b1a1012 */
[----:B------:R-:W-:Y:S02]  /*4a20*/  IADD3 R56, P4, PT, R5, R122, RZ ;  /* 0x0000007a05387210 */ /* 0x000fe40007f9e0ff */
[----:B------:R-:W-:-:S03]  /*4a30*/  ISETP.NE.U32.AND P6, PT, R57, RZ, PT ;  /* 0x000000ff3900720c */ /* 0x000fc60003fc5070 */
[----:B------:R-:W-:Y:S01]  /*4a40*/  IMAD.X R57, R7, 0x1, R120, P4 ;  /* 0x0000000107397824 */ /* 0x000fe200020e0678 */
[----:B------:R-:W-:-:S04]  /*4a50*/  ISETP.GE.AND P4, PT, R24, R12, PT ;  /* 0x0000000c1800720c */ /* 0x000fc80003f86270 */
[----:B--2---:R-:W-:Y:S02]  /*4a60*/  SEL R66, RZ, 0x4, P4 ;  /* 0x00000004ff427807 */ /* 0x004fe40002000000 */
[----:B------:R-:W-:Y:S02]  /*4a70*/  IADD3 R68, P4, PT, R5, R118, RZ ;  /* 0x0000007605447210 */ /* 0x000fe40007f9e0ff */
[----:B------:R-:W-:Y:S01]  /*4a80*/  SEL R66, R66, RZ, !P3 ;  /* 0x000000ff42427207 */ /* 0x000fe20005800000 */
[----:B------:R-:W-:Y:S02]  /*4a90*/  LDGSTS.E [R71+0x8], desc[UR18][R56.64], P6 ;  /* 0x0000800038477fae */ /* 0x000fe4000b1a1012 */
[----:B------:R-:W-:Y:S01]  /*4aa0*/  IMAD.X R69, R7, 0x1, R116, P4 ;  /* 0x0000000107457824 */ /* 0x000fe200020e0674 */
[----:B------:R-:W-:Y:S02]  /*4ab0*/  ISETP.NE.U32.AND P6, PT, R66, RZ, PT ;  /* 0x000000ff4200720c */ /* 0x000fe40003fc5070 */
[----:B------:R-:W-:-:S04]  /*4ac0*/  ISETP.GE.AND P4, PT, R26, R12, PT ;  /* 0x0000000c1a00720c */ /* 0x000fc80003f86270 */
[----:B-1----:R-:W-:Y:S02]  /*4ad0*/  SEL R60, RZ, 0x4, P4 ;  /* 0x00000004ff3c7807 */ /* 0x002fe40002000000 */
[----:B------:R-:W-:Y:S02]  /*4ae0*/  IADD3 R66, P4, PT, R5, R114, RZ ;  /* 0x0000007205427210 */ /* 0x000fe40007f9e0ff */
[----:B------:R-:W-:-:S03]  /*4af0*/  SEL R60, R60, RZ, !P3 ;  /* 0x000000ff3c3c7207 */ /* 0x000fc60005800000 */
[----:B------:R1:W-:Y:S01]  /*4b00*/  LDGSTS.E [R73], desc[UR18][R68.64], P6 ;  /* 0x0000000044497fae */ /* 0x0003e2000b1a1012 */
[----:B------:R-:W-:Y:S01]  /*4b10*/  ISETP.NE.U32.AND P6, PT, R60, RZ, PT ;  /* 0x000000ff3c00720c */ /* 0x000fe20003fc5070 */
[----:B------:R-:W-:Y:S01]  /*4b20*/  IMAD.X R67, R7, 0x1, R112, P4 ;  /* 0x0000000107437824 */ /* 0x000fe200020e0670 */
[----:B------:R-:W-:-:S05]  /*4b30*/  IADD3 R60, P4, PT, R5, R108, RZ ;  /* 0x0000006c053c7210 */ /* 0x000fca0007f9e0ff */
[----:B------:R-:W-:Y:S01]  /*4b40*/  IMAD.X R61, R7, 0x1, R106, P4 ;  /* 0x00000001073d7824 */ /* 0x000fe200020e066a */
[----:B------:R-:W-:Y:S01]  /*4b50*/  ISETP.GE.AND P4, PT, R34, R12, PT ;  /* 0x0000000c2200720c */ /* 0x000fe20003f86270 */
[----:B-1----:R-:W-:-:S03]  /*4b60*/  VIADD R69, R42, UR6 ;  /* 0x000000062a457c36 */ /* 0x002fc60008000000 */
[----:B------:R-:W-:Y:S01]  /*4b70*/  SEL R57, RZ, 0x4, P4 ;  /* 0x00000004ff397807 */ /* 0x000fe20002000000 */
[----:B------:R1:W-:Y:S01]  /*4b80*/  LDGSTS.E [R73+0x8], desc[UR18][R66.64], P6 ;  /* 0x0000800042497fae */ /* 0x0003e2000b1a1012 */
[----:B------:R-:W-:Y:S01]  /*4b90*/  ISETP.GE.AND P4, PT, R3, R12, PT ;  /* 0x0000000c0300720c */ /* 0x000fe20003f86270 */
[----:B------:R-:W-:Y:S01]  /*4ba0*/  ULEA UR6, UR17, UR8, 0xc ;  /* 0x0000000811067291 */ /* 0x000fe2000f8e60ff */
[----:B------:R-:W-:Y:S02]  /*4bb0*/  IADD3 R56, P6, PT, R5, R36, RZ ;  /* 0x0000002405387210 */ /* 0x000fe40007fde0ff */
[----:B------:R-:W-:Y:S02]  /*4bc0*/  SEL R68, RZ, 0x4, P4 ;  /* 0x00000004ff447807 */ /* 0x000fe40002000000 */
[----:B------:R-:W-:Y:S01]  /*4bd0*/  SEL R70, R57, RZ, !P3 ;  /* 0x000000ff39467207 */ /* 0x000fe20005800000 */
[----:B------:R-:W-:Y:S01]  /*4be0*/  IMAD.X R57, R7, 0x1, R30, P6 ;  /* 0x0000000107397824 */ /* 0x000fe200030e061e */
[----:B------:R-:W-:Y:S01]  /*4bf0*/  ISETP.GE.AND P4, PT, R4, R12, PT ;  /* 0x0000000c0400720c */ /* 0x000fe20003f86270 */
[----:B------:R-:W-:Y:S01]  /*4c00*/  VIADD R77, R46, UR6 ;  /* 0x000000062e4d7c36 */ /* 0x000fe20008000000 */
[----:B------:R-:W-:Y:S01]  /*4c10*/  SEL R68, R68, RZ, !P3 ;  /* 0x000000ff44447207 */ /* 0x000fe20005800000 */
[----:B------:R-:W-:Y:S01]  /*4c20*/  VIADD R79, R50, UR6 ;  /* 0x00000006324f7c36 */ /* 0x000fe20008000000 */
[----:B------:R-:W-:Y:S01]  /*4c30*/  ISETP.NE.U32.AND P6, PT, R70, RZ, PT ;  /* 0x000000ff4600720c */ /* 0x000fe20003fc5070 */
[----:B------:R-:W-:Y:S01]  /*4c40*/  USEL UR6, URZ, 0x1, !UP0 ;  /* 0x00000001ff067887 */ /* 0x000fe2000c000000 */
[----:B------:R-:W-:Y:S01]  /*4c50*/  SEL R70, RZ, 0x4, P4 ;  /* 0x00000004ff467807 */ /* 0x000fe20002000000 */
[----:B------:R-:W-:Y:S01]  /*4c60*/  VIADD R12, R12, 0xffffffe0 ;  /* 0xffffffe00c0c7836 */ /* 0x000fe20000000000 */
[----:B------:R-:W-:Y:S01]  /*4c70*/  ISETP.NE.U32.AND P4, PT, R68, RZ, PT ;  /* 0x000000ff4400720c */ /* 0x000fe20003f85070 */
[----:B------:R-:W-:Y:S01]  /*4c80*/  ULOP3.LUT UR6, UR4, UR6, URZ, 0x3c, !UPT ;  /* 0x0000000604067292 */ /* 0x000fe2000f8e3cff */
[----:B------:R-:W-:-:S04]  /*4c90*/  SEL R70, R70, RZ, !P3 ;  /* 0x000000ff46467207 */ /* 0x000fc80005800000 */
[----:B------:R-:W-:-:S03]  /*4ca0*/  ISETP.NE.U32.AND P3, PT, R70, RZ, PT ;  /* 0x000000ff4600720c */ /* 0x000fc60003f65070 */
[----:B------:R-:W-:Y:S01]  /*4cb0*/  LDGSTS.E [R69], desc[UR18][R60.64], P6 ;  /* 0x000000003c457fae */ /* 0x000fe2000b1a1012 */
[----:B-1----:R-:W-:-:S03]  /*4cc0*/  IADD3 R66, P6, PT, R8, R53, RZ ;  /* 0x0000003508427210 */ /* 0x002fc60007fde0ff */
[----:B------:R1:W-:Y:S01]  /*4cd0*/  LDGSTS.E [R69+0x8], desc[UR18][R56.64], P4 ;  /* 0x0000800038457fae */ /* 0x0003e2000a1a1012 */
[----:B------:R-:W-:Y:S01]  /*4ce0*/  IADD3 R74, P4, PT, R8, R43, RZ ;  /* 0x0000002b084a7210 */ /* 0x000fe20007f9e0ff */
[----:B------:R-:W-:Y:S01]  /*4cf0*/  IMAD.X R67, R10, 0x1, R51, P6 ;  /* 0x000000010a437824 */ /* 0x000fe200030e0633 */
[----:B------:R-:W-:Y:S01]  /*4d00*/  IADD3 R72, P6, PT, R8, R29, RZ ;  /* 0x0000001d08487210 */ /* 0x000fe20007fde0ff */
[----:B------:R-:W0:Y:S02]  /*4d10*/  LDGDEPBAR ;  /* 0x00000000000079af */ /* 0x000e240000000000 */
[----:B------:R-:W-:Y:S01]  /*4d20*/  IMAD.X R75, R10, 0x1, R35, P4 ;  /* 0x000000010a4b7824 */ /* 0x000fe200020e0623 */
[----:B------:R-:W-:Y:S01]  /*4d30*/  IADD3 R70, P4, PT, R8, R17, RZ ;  /* 0x0000001108467210 */ /* 0x000fe20007f9e0ff */
[----:B------:R-:W-:Y:S01]  /*4d40*/  IMAD.X R73, R10, 0x1, R23, P6 ;  /* 0x000000010a497824 */ /* 0x000fe200030e0617 */
[----:B------:R2:W-:Y:S01]  /*4d50*/  LDGSTS.E [R77+0x6000], desc[UR18][R66.64], P3 ;  /* 0x06000000424d7fae */ /* 0x0005e200099a1012 */
[----:B-1----:R-:W-:-:S02]  /*4d60*/  IADD3 R56, P6, PT, R8, R49, RZ ;  /* 0x0000003108387210 */ /* 0x002fc40007fde0ff */
[----:B------:R-:W-:Y:S01]  /*4d70*/  IMAD.X R71, R10, 0x1, R15, P4 ;  /* 0x000000010a477824 */ /* 0x000fe200020e060f */
[----:B------:R-:W-:Y:S01]  /*4d80*/  IADD3 R60, P4, PT, R8, R33, RZ ;  /* 0x00000021083c7210 */ /* 0x000fe20007f9e0ff */
[----:B------:R-:W-:Y:S01]  /*4d90*/  LDGSTS.E [R77+0x6400], desc[UR18][R74.64], P3 ;  /* 0x064000004a4d7fae */ /* 0x000fe200099a1012 */
[----:B------:R-:W-:-:S03]  /*4da0*/  IMAD.X R57, R10, 0x1, R45, P6 ;  /* 0x000000010a397824 */ /* 0x000fc600030e062d */
[----:B------:R-:W-:Y:S01]  /*4db0*/  IMAD.X R61, R10, 0x1, R31, P4 ;  /* 0x000000010a3d7824 */ /* 0x000fe200020e061f */
[C---:B------:R-:W-:Y:S01]  /*4dc0*/  IADD3 R68, P4, PT, R8.reuse, R13, RZ ;  /* 0x0000000d08447210 */ /* 0x040fe20007f9e0ff */
[----:B------:R-:W-:Y:S01]  /*4dd0*/  LDGSTS.E [R77+0x6800], desc[UR18][R72.64], P3 ;  /* 0x06800000484d7fae */ /* 0x000fe200099a1012 */
[----:B--2---:R-:W-:-:S03]  /*4de0*/  IADD3 R66, P6, PT, R8, R21, RZ ;  /* 0x0000001508427210 */ /* 0x004fc60007fde0ff */
[C---:B------:R-:W-:Y:S01]  /*4df0*/  IMAD.X R69, R10.reuse, 0x1, R11, P4 ;  /* 0x000000010a457824 */ /* 0x040fe200020e060b */
[----:B------:R-:W-:Y:S01]  /*4e00*/  LDGSTS.E [R77+0x6c00], desc[UR18][R70.64], P3 ;  /* 0x06c00000464d7fae */ /* 0x000fe200099a1012 */
[----:B------:R-:W-:Y:S01]  /*4e10*/  IMAD.X R67, R10, 0x1, R19, P6 ;  /* 0x000000010a437824 */ /* 0x000fe200030e0613 */
[----:B------:R-:W-:Y:S02]  /*4e20*/  IADD3 R8, P4, PT, R8, R63, RZ ;  /* 0x0000003f08087210 */ /* 0x000fe40007f9e0ff */
[----:B------:R-:W-:Y:S01]  /*4e30*/  LDGSTS.E [R79+0x6200], desc[UR18][R56.64], P3 ;  /* 0x06200000384f7fae */ /* 0x000fe200099a1012 */
[----:B------:R-:W-:Y:S02]  /*4e40*/  IADD3 R5, P6, PT, R5, R110, RZ ;  /* 0x0000006e05057210 */ /* 0x000fe40007fde0ff */
[----:B------:R-:W-:Y:S01]  /*4e50*/  IMAD.X R10, R10, 0x1, R65, P4 ;  /* 0x000000010a0a7824 */ /* 0x000fe200020e0641 */
[----:B------:R1:W-:Y:S02]  /*4e60*/  LDGSTS.E [R79+0x6600], desc[UR18][R60.64], P3 ;  /* 0x066000003c4f7fae */ /* 0x0003e400099a1012 */
[----:B------:R-:W-:-:S02]  /*4e70*/  IMAD.X R7, R7, 0x1, R58, P6 ;  /* 0x0000000107077824 */ /* 0x000fc400030e063a */
[----:B------:R2:W-:Y:S04]  /*4e80*/  LDGSTS.E [R79+0x6a00], desc[UR18][R66.64], P3 ;  /* 0x06a00000424f7fae */ /* 0x0005e800099a1012 */
[----:B------:R2:W-:Y:S01]  /*4e90*/  LDGSTS.E [R79+0x6e00], desc[UR18][R68.64], P3 ;  /* 0x06e00000444f7fae */ /* 0x0005e200099a1012 */
[----:B------:R-:W-:-:S03]  /*4ea0*/  ISETP.NE.U32.AND P3, PT, R6, UR7, PT ;  /* 0x0000000706007c0c */ /* 0x000fc6000bf65070 */
[----:B------:R-:W0:Y:S01]  /*4eb0*/  LDGDEPBAR ;  /* 0x00000000000079af */ /* 0x000e220000000000 */
[----:B-1----:R-:W-:-:S09]  /*4ec0*/  IMAD.U32 R60, RZ, RZ, UR4 ;  /* 0x00000004ff3c7e24 */ /* 0x002fd2000f8e00ff */
[----:B--2---:R-:W-:Y:S05]  /*4ed0*/  @P3 BRA `(.L_x_16) ;  /* 0xfffffff0004c3947 */ /* 0x004fea000383ffff */
.L_x_13:
[----:B------:R-:W-:Y:S05]  /*4ee0*/  @!P2 BRA `(.L_x_17) ;  /* 0x000000000010a947 */ /* 0x000fea0003800000 */
[----:B------:R-:W-:-:S06]  /*4ef0*/  USHF.L.U32 UR4, UR4, 0x1f, URZ ;  /* 0x0000001f04047899 */ /* 0x000fcc00080006ff */
[----:B------:R-:W-:-:S04]  /*4f00*/  IMAD.U32 R4, RZ, RZ, UR4 ;  /* 0x00000004ff047e24 */ /* 0x000fc8000f8e00ff */
[----:B------:R-:W2:Y:S02]  /*4f10*/  SYNCS.PHASECHK.TRANS64.TRYWAIT P2, [UR10], R4 ;  /* 0x00000004ff0075a7 */ /* 0x000ea4000804110a */
[----:B--2---:R-:W-:Y:S05]  /*4f20*/  @!P2 BRA `(.L_x_18) ;  /* 0x000000140014a947 */ /* 0x004fea0003800000 */
.L_x_17:
[----:B------:R-:W-:-:S04]  /*4f30*/  DEPBAR.LE SB0, 0x0 ;  /* 0x000080000000791a */ /* 0x000fc80000000000 */
[----:B------:R-:W-:Y:S01]  /*4f40*/  BAR.SYNC.DEFER_BLOCKING 0x0 ;  /* 0x0000000000007b1d */ /* 0x000fe20000010000 */
[C---:B------:R-:W-:Y:S02]  /*4f50*/  LOP3.LUT R45, R41.reuse, 0x40, RZ, 0xc0, !PT ;  /* 0x00000040292d7812 */ /* 0x040fe400078ec0ff */
[----:B------:R-:W-:Y:S02]  /*4f60*/  LOP3.LUT R43, R41, 0x3f, RZ, 0xc0, !PT ;  /* 0x0000003f292b7812 */ /* 0x000fe400078ec0ff */
[----:B------:R-:W-:Y:S01]  /*4f70*/  LEA R36, R45, UR8, 0x6 ;  /* 0x000000082d247c11 */ /* 0x000fe2000f8e30ff */
[----:B------:R-:W2:Y:S01]  /*4f80*/  LDCU UR4, c[0x0][0x3b4] ;  /* 0x00007680ff0477ac */ /* 0x000ea20008000800 */
[----:B------:R-:W-:-:S03]  /*4f90*/  LEA.HI R41, R41, R2, RZ, 0x1a ;  /* 0x0000000229297211 */ /* 0x000fc600078fd0ff */
[----:B------:R-:W-:Y:S01]  /*4fa0*/  IMAD R42, R43, 0x10, R36 ;  /* 0x000000102b2a7824 */ /* 0x000fe200078e0224 */
[----:B------:R-:W-:Y:S01]  /*4fb0*/  LOP3.LUT R43, R2, R39, RZ, 0xfc, !PT ;  /* 0x00000027022b7212 */ /* 0x000fe200078efcff */
[----:B------:R-:W3:Y:S02]  /*4fc0*/  LDC R36, c[0x0][0x3b8] ;  /* 0x0000ee00ff247b82 */ /* 0x000ee40000000800 */
[----:B------:R-:W-:Y:S01]  /*4fd0*/  IMAD R38, R45, -0x20, R42 ;  /* 0xffffffe02d267824 */ /* 0x000fe200078e022a */
[----:B------:R-:W4:Y:S05]  /*4fe0*/  @!P0 SYNCS.CCTL.IV [UR8+0x9000] ;  /* 0x00900000ff0089b1 */ /* 0x000f2a0008000008 */
[----:B----4-:R-:W-:Y:S01]  /*4ff0*/  BAR.SYNC.DEFER_BLOCKING 0x0 ;  /* 0x0000000000007b1d */ /* 0x010fe20000010000 */
[----:B-12---:R-:W-:-:S05]  /*5000*/  IMAD R40, R0, UR4, RZ ;  /* 0x0000000400287c24 */ /* 0x006fca000f8e02ff */
[----:B------:R-:W1:Y:S01]  /*5010*/  LDTM.x32 R4, tmem[UR9] ;  /* 0x00000009000479ee */ /* 0x000e6200082c0000 */
[----:B------:R-:W2:Y:S01]  /*5020*/  @!P0 SYNCS.CCTL.IV [UR8+0x9008] ;  /* 0x00900800ff0089b1 */ /* 0x000ea20008000008 */
[----:B------:R-:W-:Y:S01]  /*5030*/  NOP ;  /* 0x0000000000007918 */ /* 0x000fe20000000000 */
[----:B------:R-:W4:Y:S01]  /*5040*/  LDCU.128 UR8, c[0x0][0x390] ;  /* 0x00007200ff0877ac */ /* 0x000f220008000c00 */
[----:B-1----:R-:W-:Y:S02]  /*5050*/  IMAD.MOV.U32 R48, RZ, RZ, R4 ;  /* 0x000000ffff307224 */ /* 0x002fe400078e0004 */
[----:B------:R-:W-:Y:S02]  /*5060*/  IMAD.MOV.U32 R4, RZ, RZ, R5 ;  /* 0x000000ffff047224 */ /* 0x000fe400078e0005 */
[----:B------:R-:W-:Y:S02]  /*5070*/  IMAD.MOV.U32 R49, RZ, RZ, R6 ;  /* 0x000000ffff317224 */ /* 0x000fe400078e0006 */
[----:B------:R-:W-:-:S02]  /*5080*/  IMAD.MOV.U32 R5, RZ, RZ, R7 ;  /* 0x000000ffff057224 */ /* 0x000fc400078e0007 */
[----:B------:R-:W-:Y:S02]  /*5090*/  IMAD.MOV.U32 R50, RZ, RZ, R8 ;  /* 0x000000ffff327224 */ /* 0x000fe400078e0008 */
[----:B------:R-:W-:Y:S02]  /*50a0*/  IMAD.MOV.U32 R51, RZ, RZ, R10 ;  /* 0x000000ffff337224 */ /* 0x000fe400078e000a */
[----:B------:R-:W-:Y:S01]  /*50b0*/  IMAD.MOV.U32 R6, RZ, RZ, R9 ;  /* 0x000000ffff067224 */ /* 0x000fe200078e0009 */
[----:B----4-:R-:W-:Y:S01]  /*50c0*/  ISETP.GE.AND P0, PT, R0, UR10, PT ;  /* 0x0000000a00007c0c */ /* 0x010fe2000bf06270 */
[----:B------:R-:W-:Y:S01]  /*50d0*/  IMAD.MOV.U32 R7, RZ, RZ, R11 ;  /* 0x000000ffff077224 */ /* 0x000fe200078e000b */
[----:B--2---:R1:W-:Y:S01]  /*50e0*/  STS.128 [R42], R48 ;  /* 0x000000302a007388 */ /* 0x0043e20000000c00 */
[----:B------:R-:W-:Y:S01]  /*50f0*/  IMAD.MOV.U32 R52, RZ, RZ, R12 ;  /* 0x000000ffff347224 */ /* 0x000fe200078e000c */
[C---:B------:R-:W-:Y:S01]  /*5100*/  LEA R0, P5, R40.reuse, UR8, 0x2 ;  /* 0x0000000828007c11 */ /* 0x040fe2000f8a10ff */
[----:B------:R-:W-:Y:S01]  /*5110*/  IMAD.MOV.U32 R53, RZ, RZ, R14 ;  /* 0x000000ffff357224 */ /* 0x000fe200078e000e */
[----:B------:R-:W-:Y:S01]  /*5120*/  STS.128 [R42+0x800], R4 ;  /* 0x000800042a007388 */ /* 0x000fe20000000c00 */
[----:B------:R-:W-:Y:S01]  /*5130*/  IMAD.MOV.U32 R54, RZ, RZ, R16 ;  /* 0x000000ffff367224 */ /* 0x000fe200078e0010 */
[----:B------:R-:W-:Y:S01]  /*5140*/  LEA.HI.X.SX32 R40, R40, UR9, 0x2, P5 ;  /* 0x0000000928287c11 */ /* 0x000fe2000a8f16ff */
[----:B------:R-:W-:Y:S01]  /*5150*/  IMAD.MOV.U32 R55, RZ, RZ, R18 ;  /* 0x000000ffff377224 */ /* 0x000fe200078e0012 */
[----:B------:R-:W-:Y:S01]  /*5160*/  BAR.SYNC.DEFER_BLOCKING 0x0 ;  /* 0x0000000000007b1d */ /* 0x000fe20000010000 */
[----:B------:R-:W-:-:S02]  /*5170*/  IMAD.MOV.U32 R56, RZ, RZ, R13 ;  /* 0x000000ffff387224 */ /* 0x000fc400078e000d */
[----:B------:R-:W-:Y:S02]  /*5180*/  IMAD.MOV.U32 R57, RZ, RZ, R15 ;  /* 0x000000ffff397224 */ /* 0x000fe400078e000f */
[----:B------:R-:W-:Y:S01]  /*5190*/  IMAD.MOV.U32 R58, RZ, RZ, R17 ;  /* 0x000000ffff3a7224 */ /* 0x000fe200078e0011 */
[C---:B------:R-:W-:Y:S01]  /*51a0*/  LOP3.LUT R17, R2.reuse, 0x2, R39, 0xfe, !PT ;  /* 0x0000000202117812 */ /* 0x040fe200078efe27 */
[----:B------:R-:W-:Y:S01]  /*51b0*/  IMAD.MOV.U32 R59, RZ, RZ, R19 ;  /* 0x000000ffff3b7224 */ /* 0x000fe200078e0013 */
[C---:B------:R-:W-:Y:S01]  /*51c0*/  LOP3.LUT R19, R2.reuse, 0x4, R39, 0xfe, !PT ;  /* 0x0000000402137812 */ /* 0x040fe200078efe27 */
[----:B------:R-:W-:Y:S01]  /*51d0*/  IMAD.MOV.U32 R60, RZ, RZ, R20 ;  /* 0x000000ffff3c7224 */ /* 0x000fe200078e0014 */
[----:B------:R-:W-:Y:S01]  /*51e0*/  ISETP.LT.AND P4, PT, R17, UR11, !P0 ;  /* 0x0000000b11007c0c */ /* 0x000fe2000c781270 */
[----:B------:R-:W-:Y:S01]  /*51f0*/  IMAD.MOV.U32 R20, RZ, RZ, R21 ;  /* 0x000000ffff147224 */ /* 0x000fe200078e0015 */
[----:B------:R-:W-:Y:S01]  /*5200*/  ISETP.LT.AND P2, PT, R19, UR11, !P0 ;  /* 0x0000000b13007c0c */ /* 0x000fe2000c741270 */
[----:B------:R-:W-:Y:S01]  /*5210*/  IMAD.MOV.U32 R61, RZ, RZ, R22 ;  /* 0x000000ffff3d7224 */ /* 0x000fe200078e0016 */
[----:B-1----:R-:W-:Y:S01]  /*5220*/  LOP3.LUT R51, R2, 0x6, R39, 0xfe, !PT ;  /* 0x0000000602337812 */ /* 0x002fe200078efe27 */
[----:B------:R-:W-:-:S02]  /*5230*/  IMAD.MOV.U32 R21, RZ, RZ, R23 ;  /* 0x000000ffff157224 */ /* 0x000fc400078e0017 */
[----:B------:R-:W-:Y:S01]  /*5240*/  IMAD.MOV.U32 R62, RZ, RZ, R24 ;  /* 0x000000ffff3e7224 */ /* 0x000fe200078e0018 */
[----:B------:R-:W-:Y:S01]  /*5250*/  ISETP.LT.AND P3, PT, R51, UR11, !P0 ;  /* 0x0000000b33007c0c */ /* 0x000fe2000c761270 */
[----:B------:R-:W-:Y:S02]  /*5260*/  IMAD.MOV.U32 R63, RZ, RZ, R26 ;  /* 0x000000ffff3f7224 */ /* 0x000fe400078e001a */
[----:B------:R-:W-:Y:S02]  /*5270*/  IMAD.MOV.U32 R22, RZ, RZ, R25 ;  /* 0x000000ffff167224 */ /* 0x000fe400078e0019 */
[----:B------:R-:W-:Y:S01]  /*5280*/  IMAD.MOV.U32 R23, RZ, RZ, R27 ;  /* 0x000000ffff177224 */ /* 0x000fe200078e001b */
[----:B------:R-:W1:Y:S01]  /*5290*/  LDS.128 R44, [R38] ;  /* 0x00000000262c7984 */ /* 0x000e620000000c00 */
[-C--:B---3--:R-:W-:Y:S02]  /*52a0*/  IMAD R17, R17, R36.reuse, RZ ;  /* 0x0000002411117224 */ /* 0x088fe400078e02ff */
[-C--:B------:R-:W-:Y:S01]  /*52b0*/  IMAD R19, R19, R36.reuse, RZ ;  /* 0x0000002413137224 */ /* 0x080fe200078e02ff */
[----:B------:R-:W-:Y:S01]  /*52c0*/  LDS.128 R8, [R38+0x1000] ;  /* 0x0010000026087984 */ /* 0x000fe20000000c00 */
[----:B------:R-:W-:Y:S01]  /*52d0*/  IMAD R51, R51, R36, RZ ;  /* 0x0000002433337224 */ /* 0x000fe200078e02ff */
[----:B------:R-:W-:Y:S01]  /*52e0*/  BAR.SYNC.DEFER_BLOCKING 0x0 ;  /* 0x0000000000007b1d */ /* 0x000fe20000010000 */
[----:B------:R-:W-:-:S02]  /*52f0*/  LEA R26, P5, R17, R0, 0x2 ;  /* 0x00000000111a7211 */ /* 0x000fc400078a10ff */
[----:B------:R-:W-:Y:S02]  /*5300*/  LEA R48, P6, R19, R0, 0x2 ;  /* 0x0000000013307211 */ /* 0x000fe400078c10ff */
[-C--:B------:R-:W-:Y:S02]  /*5310*/  LEA.HI.X.SX32 R27, R17, R40.reuse, 0x2, P5 ;  /* 0x00000028111b7211 */ /* 0x080fe400028f16ff */
[----:B------:R-:W-:Y:S02]  /*5320*/  LEA.HI.X.SX32 R49, R19, R40, 0x2, P6 ;  /* 0x0000002813317211 */ /* 0x000fe400030f16ff */
[----:B------:R-:W-:-:S04]  /*5330*/  LEA R50, P5, R51, R0, 0x2 ;  /* 0x0000000033327211 */ /* 0x000fc800078a10ff */
[----:B------:R-:W-:Y:S02]  /*5340*/  LEA.HI.X.SX32 R51, R51, R40, 0x2, P5 ;  /* 0x0000002833337211 */ /* 0x000fe400028f16ff */
[C---:B------:R-:W-:Y:S01]  /*5350*/  ISETP.LT.AND P5, PT, R43.reuse, UR11, !P0 ;  /* 0x0000000b2b007c0c */ /* 0x040fe2000c7a1270 */
[----:B------:R2:W-:Y:S04]  /*5360*/  STS.128 [R42], R52 ;  /* 0x000000342a007388 */ /* 0x0005e80000000c00 */
[----:B------:R3:W-:Y:S01]  /*5370*/  STS.128 [R42+0x800], R56 ;  /* 0x000800382a007388 */ /* 0x0007e20000000c00 */
[----:B------:R-:W-:Y:S01]  /*5380*/  BAR.SYNC.DEFER_BLOCKING 0x0 ;  /* 0x0000000000007b1d */ /* 0x000fe20000010000 */
[----:B--2---:R-:W-:Y:S01]  /*5390*/  IMAD R53, R43, R36, RZ ;  /* 0x000000242b357224 */ /* 0x004fe200078e02ff */
[----:B------:R-:W-:Y:S01]  /*53a0*/  LOP3.LUT R55, R2, 0x8, R39, 0xfe, !PT ;  /* 0x0000000802377812 */ /* 0x000fe200078efe27 */
[----:B---3--:R-:W-:-:S03]  /*53b0*/  IMAD.MOV.U32 R56, RZ, RZ, R28 ;  /* 0x000000ffff387224 */ /* 0x008fc600078e001c */
[C---:B------:R-:W-:Y:S01]  /*53c0*/  LEA R24, P6, R53.reuse, R0, 0x2 ;  /* 0x0000000035187211 */ /* 0x040fe200078c10ff */
[----:B------:R-:W-:Y:S02]  /*53d0*/  IMAD.MOV.U32 R57, RZ, RZ, R30 ;  /* 0x000000ffff397224 */ /* 0x000fe400078e001e */
[----:B------:R-:W-:Y:S01]  /*53e0*/  IMAD.MOV.U32 R58, RZ, RZ, R32 ;  /* 0x000000ffff3a7224 */ /* 0x000fe200078e0020 */
[----:B------:R-:W-:Y:S01]  /*53f0*/  LEA.HI.X.SX32 R25, R53, R40, 0x2, P6 ;  /* 0x0000002835197211 */ /* 0x000fe200030f16ff */
[----:B------:R-:W-:Y:S01]  /*5400*/  IMAD.MOV.U32 R59, RZ, RZ, R34 ;  /* 0x000000ffff3b7224 */ /* 0x000fe200078e0022 */
[----:B------:R-:W-:Y:S01]  /*5410*/  ISETP.LT.AND P6, PT, R55, UR11, !P0 ;  /* 0x0000000b37007c0c */ /* 0x000fe2000c7c1270 */
[----:B------:R-:W-:Y:S01]  /*5420*/  IMAD R53, R36, 0x20, R53 ;  /* 0x0000002024357824 */ /* 0x000fe200078e0235 */
[----:B------:R-:W2:Y:S04]  /*5430*/  LDS.128 R12, [R38] ;  /* 0x00000000260c7984 */ /* 0x000ea80000000c00 */
[----:B------:R-:W-:Y:S01]  /*5440*/  LDS.128 R4, [R38+0x1000] ;  /* 0x0010000026047984 */ /* 0x000fe20000000c00 */
[----:B------:R-:W-:Y:S06]  /*5450*/  BAR.SYNC.DEFER_BLOCKING 0x0 ;  /* 0x0000000000007b1d */ /* 0x000fec0000010000 */
[----:B------:R3:W-:Y:S04]  /*5460*/  STS.128 [R42], R60 ;  /* 0x0000003c2a007388 */ /* 0x0007e80000000c00 */
[----:B------:R-:W-:Y:S01]  /*5470*/  STS.128 [R42+0x800], R20 ;  /* 0x000800142a007388 */ /* 0x000fe20000000c00 */
[----:B------:R-:W-:Y:S01]  /*5480*/  BAR.SYNC.DEFER_BLOCKING 0x0 ;  /* 0x0000000000007b1d */ /* 0x000fe20000010000 */
[----:B---3--:R-:W-:-:S02]  /*5490*/  IMAD.MOV.U32 R60, RZ, RZ, R29 ;  /* 0x000000ffff3c7224 */ /* 0x008fc400078e001d */
[----:B------:R-:W-:Y:S01]  /*54a0*/  IMAD.MOV.U32 R61, RZ, RZ, R31 ;  /* 0x000000ffff3d7224 */ /* 0x000fe200078e001f */
[C---:B------:R-:W-:Y:S01]  /*54b0*/  LOP3.LUT R31, R2.reuse, 0xa, R39, 0xfe, !PT ;  /* 0x0000000a021f7812 */ /* 0x040fe200078efe27 */
[----:B------:R-:W-:Y:S01]  /*54c0*/  IMAD.MOV.U32 R62, RZ, RZ, R33 ;  /* 0x000000ffff3e7224 */ /* 0x000fe200078e0021 */
[C---:B------:R-:W-:Y:S01]  /*54d0*/  LOP3.LUT R33, R2.reuse, 0xc, R39, 0xfe, !PT ;  /* 0x0000000c02217812 */ /* 0x040fe200078efe27 */
[----:B------:R-:W-:Y:S01]  /*54e0*/  IMAD.MOV.U32 R63, RZ, RZ, R35 ;  /* 0x000000ffff3f7224 */ /* 0x000fe200078e0023 */
[----:B------:R-:W-:Y:S01]  /*54f0*/  LOP3.LUT R35, R2, 0x16, R39, 0xfe, !PT ;  /* 0x0000001602237812 */ /* 0x000fe200078efe27 */
[----:B------:R-:W-:Y:S01]  /*5500*/  IMAD R29, R55, R36, RZ ;  /* 0x00000024371d7224 */ /* 0x000fe200078e02ff */
[----:B------:R-:W3:Y:S04]  /*5510*/  LDS.128 R20, [R38] ;  /* 0x0000000026147984 */ /* 0x000ee80000000c00 */
[----:B------:R-:W-:Y:S01]  /*5520*/  LDS.128 R16, [R38+0x1000] ;  /* 0x0010000026107984 */ /* 0x000fe20000000c00 */
[----:B------:R-:W-:Y:S06]  /*5530*/  BAR.SYNC.DEFER_BLOCKING 0x0 ;  /* 0x0000000000007b1d */ /* 0x000fec0000010000 */
[----:B------:R-:W-:Y:S04]  /*5540*/  STS.128 [R42], R56 ;  /* 0x000000382a007388 */ /* 0x000fe80000000c00 */
[----:B------:R-:W-:Y:S01]  /*5550*/  STS.128 [R42+0x800], R60 ;  /* 0x0008003c2a007388 */ /* 0x000fe20000000c00 */
[----:B------:R-:W-:Y:S06]  /*5560*/  BAR.SYNC.DEFER_BLOCKING 0x0 ;  /* 0x0000000000007b1d */ /* 0x000fec0000010000 */
[----:B-1----:R1:W-:Y:S01]  /*5570*/  @P5 STG.E desc[UR18][R24.64], R44 ;  /* 0x0000002c18005986 */ /* 0x0023e2000c101912 */
[----:B------:R-:W-:-:S03]  /*5580*/  LEA R28, P5, R29, R0, 0x2 ;  /* 0x000000001d1c7211 */ /* 0x000fc600078a10ff */
[----:B------:R4:W-:Y:S01]  /*5590*/  @P4 STG.E desc[UR18][R26.64], R45 ;  /* 0x0000002d1a004986 */ /* 0x0009e2000c101912 */
[----:B------:R-:W-:Y:S02]  /*55a0*/  LEA.HI.X.SX32 R29, R29, R40, 0x2, P5 ;  /* 0x000000281d1d7211 */ /* 0x000fe400028f16ff */
[C---:B------:R-:W-:Y:S01]  /*55b0*/  ISETP.LT.AND P5, PT, R31.reuse, UR11, !P0 ;  /* 0x0000000b1f007c0c */ /* 0x040fe2000c7a1270 */
[-C--:B------:R-:W-:Y:S01]  /*55c0*/  IMAD R31, R31, R36.reuse, RZ ;  /* 0x000000241f1f7224 */ /* 0x080fe200078e02ff */
[C---:B------:R-:W-:Y:S01]  /*55d0*/  ISETP.LT.AND P4, PT, R33.reuse, UR11, !P0 ;  /* 0x0000000b21007c0c */ /* 0x040fe2000c781270 */
[----:B------:R-:W-:Y:S01]  /*55e0*/  IMAD R33, R33, R36, RZ ;  /* 0x0000002421217224 */ /* 0x000fe200078e02ff */
[----:B------:R-:W-:Y:S02]  /*55f0*/  @P2 STG.E desc[UR18][R48.64], R46 ;  /* 0x0000002e30002986 */ /* 0x000fe4000c101912 */
[-C--:B-1----:R-:W-:Y:S02]  /*5600*/  LEA R24, P2, R31, R0.reuse, 0x2 ;  /* 0x000000001f187211 */ /* 0x082fe400078410ff */
[----:B------:R-:W-:Y:S01]  /*5610*/  @P3 STG.E desc[UR18][R50.64], R47 ;  /* 0x0000002f32003986 */ /* 0x000fe2000c101912 */
[----:B------:R-:W-:Y:S01]  /*5620*/  LEA R30, P3, R33, R0, 0x2 ;  /* 0x00000000211e7211 */ /* 0x000fe200078610ff */
[C---:B----4-:R-:W-:Y:S01]  /*5630*/  IMAD.IADD R45, R2.reuse, 0x1, R3 ;  /* 0x00000001022d7824 */ /* 0x050fe200078e0203 */
[-C--:B------:R-:W-:Y:S01]  /*5640*/  LEA.HI.X.SX32 R25, R31, R40.reuse, 0x2, P2 ;  /* 0x000000281f197211 */ /* 0x080fe200010f16ff */
[----:B--2---:R1:W-:Y:S01]  /*5650*/  @P6 STG.E desc[UR18][R28.64], R12 ;  /* 0x0000000c1c006986 */ /* 0x0043e2000c101912 */
[----:B------:R-:W-:Y:S01]  /*5660*/  LEA.HI.X.SX32 R31, R33, R40, 0x2, P3 ;  /* 0x00000028211f7211 */ /* 0x000fe200018f16ff */
[C---:B------:R-:W-:Y:S01]  /*5670*/  IMAD.IADD R3, R2.reuse, 0x1, R37 ;  /* 0x0000000102037824 */ /* 0x040fe200078e0225 */
[C-C-:B------:R-:W-:Y:S01]  /*5680*/  LOP3.LUT R27, R2.reuse, 0x10, R39.reuse, 0xfe, !PT ;  /* 0x00000010021b7812 */ /* 0x140fe200078efe27 */
[----:B------:R2:W-:Y:S01]  /*5690*/  @P5 STG.E desc[UR18][R24.64], R13 ;  /* 0x0000000d18005986 */ /* 0x0005e2000c101912 */
[----:B------:R-:W-:-:S02]  /*56a0*/  LOP3.LUT R33, R2, 0x12, R39, 0xfe, !PT ;  /* 0x0000001202217812 */ /* 0x000fc400078efe27 */
[----:B------:R-:W-:Y:S01]  /*56b0*/  ISETP.LT.AND P5, PT, R3, UR11, !P0 ;  /* 0x0000000b03007c0c */ /* 0x000fe2000c7a1270 */
[----:B------:R4:W-:Y:S01]  /*56c0*/  @P4 STG.E desc[UR18][R30.64], R14 ;  /* 0x0000000e1e004986 */ /* 0x0009e2000c101912 */
[----:B------:R-:W-:Y:S01]  /*56d0*/  ISETP.LT.AND P4, PT, R27, UR11, !P0 ;  /* 0x0000000b1b007c0c */ /* 0x000fe2000c781270 */
[-C--:B------:R-:W-:Y:S01]  /*56e0*/  IMAD R3, R3, R36.reuse, RZ ;  /* 0x0000002403037224 */ /* 0x080fe200078e02ff */
[----:B------:R-:W-:Y:S01]  /*56f0*/  ISETP.LT.AND P3, PT, R33, UR11, !P0 ;  /* 0x0000000b21007c0c */ /* 0x000fe2000c761270 */
[----:B-1----:R-:W-:Y:S01]  /*5700*/  IMAD R29, R27, R36, RZ ;  /* 0x000000241b1d7224 */ /* 0x002fe200078e02ff */
[----:B------:R-:W-:Y:S01]  /*5710*/  LOP3.LUT R49, R2, 0x1c, R39, 0xfe, !PT ;  /* 0x0000001c02317812 */ /* 0x000fe200078efe27 */
[----:B------:R-:W1:Y:S01]  /*5720*/  LDS.128 R24, [R38] ;  /* 0x0000000026187984 */ /* 0x000e620000000c00 */
[-C--:B------:R-:W-:Y:S02]  /*5730*/  LEA R12, P6, R3, R0.reuse, 0x2 ;  /* 0x00000000030c7211 */ /* 0x080fe400078c10ff */
[----:B------:R-:W-:-:S02]  /*5740*/  LEA R28, P2, R29, R0, 0x2 ;  /* 0x000000001d1c7211 */ /* 0x000fc400078410ff */
[----:B--2---:R-:W-:Y:S01]  /*5750*/  LEA.HI.X.SX32 R13, R3, R40, 0x2, P6 ;  /* 0x00000028030d7211 */ /* 0x004fe200030f16ff */
[----:B----4-:R-:W-:Y:S01]  /*5760*/  IMAD R31, R33, R36, RZ ;  /* 0x00000024211f7224 */ /* 0x010fe200078e02ff */
[----:B------:R-:W-:Y:S02]  /*5770*/  LEA.HI.X.SX32 R29, R29, R40, 0x2, P2 ;  /* 0x000000281d1d7211 */ /* 0x000fe400010f16ff */
[C-C-:B------:R-:W-:Y:S01]  /*5780*/  LOP3.LUT R47, R2.reuse, 0x1a, R39.reuse, 0xfe, !PT ;  /* 0x0000001a022f7812 */ /* 0x140fe200078efe27 */
[----:B------:R2:W-:Y:S01]  /*5790*/  @P5 STG.E desc[UR18][R12.64], R15 ;  /* 0x0000000f0c005986 */ /* 0x0005e2000c101912 */
[C-C-:B------:R-:W-:Y:S02]  /*57a0*/  LOP3.LUT R37, R2.reuse, 0x18, R39.reuse, 0xfe, !PT ;  /* 0x0000001802257812 */ /* 0x140fe400078efe27 */
[----:B------:R-:W-:Y:S01]  /*57b0*/  LOP3.LUT R33, R2, 0x14, R39, 0xfe, !PT ;  /* 0x0000001402217812 */ /* 0x000fe200078efe27 */
[----:B---3--:R-:W-:Y:S01]  /*57c0*/  @P4 STG.E desc[UR18][R28.64], R20 ;  /* 0x000000141c004986 */ /* 0x008fe2000c101912 */
[----:B------:R-:W-:-:S02]  /*57d0*/  LEA R2, P6, R31, R0, 0x2 ;  /* 0x000000001f027211 */ /* 0x000fc400078c10ff */
[C---:B------:R-:W-:Y:S01]  /*57e0*/  ISETP.LT.AND P2, PT, R33.reuse, UR11, !P0 ;  /* 0x0000000b21007c0c */ /* 0x040fe2000c741270 */
[----:B------:R-:W-:Y:S01]  /*57f0*/  IMAD R33, R33, R36, RZ ;  /* 0x0000002421217224 */ /* 0x000fe200078e02ff */
[----:B------:R-:W-:Y:S02]  /*5800*/  LEA.HI.X.SX32 R3, R31, R40, 0x2, P6 ;  /* 0x000000281f037211 */ /* 0x000fe400030f16ff */
[C---:B------:R-:W-:Y:S01]  /*5810*/  ISETP.LT.AND P4, PT, R35.reuse, UR11, !P0 ;  /* 0x0000000b23007c0c */ /* 0x040fe2000c781270 */
[----:B------:R-:W-:Y:S01]  /*5820*/  IMAD R35, R35, R36, RZ ;  /* 0x0000002423237224 */ /* 0x000fe200078e02ff */
[----:B------:R-:W-:Y:S01]  /*5830*/  ISETP.LT.AND P6, PT, R37, UR11, !P0 ;  /* 0x0000000b25007c0c */ /* 0x000fe2000c7c1270 */
[----:B------:R3:W-:Y:S01]  /*5840*/  @P3 STG.E desc[UR18][R2.64], R21 ;  /* 0x0000001502003986 */ /* 0x0007e2000c101912 */
[----:B------:R-:W-:Y:S01]  /*5850*/  LEA R30, P5, R33, R0, 0x2 ;  /* 0x00000000211e7211 */ /* 0x000fe200078a10ff */
[----:B------:R-:W-:Y:S01]  /*5860*/  IMAD R37, R37, R36, RZ ;  /* 0x0000002425257224 */ /* 0x000fe200078e02ff */
[----:B------:R-:W-:Y:S01]  /*5870*/  LEA R32, P3, R35, R0, 0x2 ;  /* 0x0000000023207211 */ /* 0x000fe200078610ff */
[----:B--2---:R-:W-:Y:S01]  /*5880*/  IMAD R15, R49, R36, RZ ;  /* 0x00000024310f7224 */ /* 0x004fe200078e02ff */
[----:B------:R-:W-:-:S02]  /*5890*/  LEA.HI.X.SX32 R31, R33, R40, 0x2, P5 ;  /* 0x00000028211f7211 */ /* 0x000fc400028f16ff */
[----:B------:R-:W-:Y:S02]  /*58a0*/  LEA R12, P5, R37, R0, 0x2 ;  /* 0x00000000250c7211 */ /* 0x000fe400078a10ff */
[----:B------:R-:W-:Y:S01]  /*58b0*/  LEA.HI.X.SX32 R33, R35, R40, 0x2, P3 ;  /* 0x0000002823217211 */ /* 0x000fe200018f16ff */
[----:B------:R-:W-:Y:S01]  /*58c0*/  @P2 STG.E desc[UR18][R30.64], R22 ;  /* 0x000000161e002986 */ /* 0x000fe2000c101912 */
[C---:B------:R-:W-:Y:S01]  /*58d0*/  ISETP.LT.AND P3, PT, R47.reuse, UR11, !P0 ;  /* 0x0000000b2f007c0c */ /* 0x040fe2000c761270 */
[----:B---3--:R-:W-:Y:S01]  /*58e0*/  IMAD R3, R47, R36, RZ ;  /* 0x000000242f037224 */ /* 0x008fe200078e02ff */
[----:B------:R-:W-:Y:S01]  /*58f0*/  LEA.HI.X.SX32 R13, R37, R40, 0x2, P5 ;  /* 0x00000028250d7211 */ /* 0x000fe200028f16ff */
[----:B------:R2:W-:Y:S01]  /*5900*/  @P4 STG.E desc[UR18][R32.64], R23 ;  /* 0x0000001720004986 */ /* 0x0005e2000c101912 */
[----:B------:R-:W-:Y:S01]  /*5910*/  LOP3.LUT R14, R43, 0x34, RZ, 0xfc, !PT ;  /* 0x000000342b0e7812 */ /* 0x000fe200078efcff */
[----:B------:R-:W-:Y:S01]  /*5920*/  IMAD R21, R45, R36, RZ ;  /* 0x000000242d157224 */ /* 0x000fe200078e02ff */
[----:B------:R-:W-:Y:S01]  /*5930*/  LEA R2, P5, R3, R0, 0x2 ;  /* 0x0000000003027211 */ /* 0x000fe200078a10ff */
[----:B-1----:R1:W-:Y:S01]  /*5940*/  @P6 STG.E desc[UR18][R12.64], R24 ;  /* 0x000000180c006986 */ /* 0x0023e2000c101912 */
[----:B------:R-:W-:-:S02]  /*5950*/  ISETP.LT.AND P4, PT, R49, UR11, !P0 ;  /* 0x0000000b31007c0c */ /* 0x000fc4000c781270 */
[----:B------:R-:W-:Y:S02]  /*5960*/  LEA.HI.X.SX32 R3, R3, R40, 0x2, P5 ;  /* 0x0000002803037211 */ /* 0x000fe400028f16ff */
[----:B------:R-:W-:Y:S02]  /*5970*/  ISETP.LT.AND P2, PT, R14, UR11, !P0 ;  /* 0x0000000b0e007c0c */ /* 0x000fe4000c741270 */
[----:B------:R-:W-:Y:S01]  /*5980*/  LEA R14, P6, R15, R0, 0x2 ;  /* 0x000000000f0e7211 */ /* 0x000fe200078c10ff */
[----:B------:R-:W-:Y:S01]  /*5990*/  @P3 STG.E desc[UR18][R2.64], R25 ;  /* 0x0000001902003986 */ /* 0x000fe2000c101912 */
[----:B------:R-:W-:Y:S01]  /*59a0*/  LOP3.LUT R20, R43, 0x20, RZ, 0xfc, !PT ;  /* 0x000000202b147812 */ /* 0x000fe200078efcff */
[----:B--2---:R-:W-:Y:S01]  /*59b0*/  IMAD R23, R36, 0x2, R53 ;  /* 0x0000000224177824 */ /* 0x004fe200078e0235 */
[----:B------:R-:W-:Y:S02]  /*59c0*/  ISETP.LT.AND P5, PT, R45, UR11, !P0 ;  /* 0x0000000b2d007c0c */ /* 0x000fe4000c7a1270 */
[----:B------:R-:W-:-:S02]  /*59d0*/  LEA.HI.X.SX32 R15, R15, R40, 0x2, P6 ;  /* 0x000000280f0f7211 */ /* 0x000fc400030f16ff */
[----:B------:R-:W-:Y:S02]  /*59e0*/  ISETP.LT.AND P3, PT, R20, UR11, !P0 ;  /* 0x0000000b14007c0c */ /* 0x000fe4000c761270 */
[----:B------:R-:W-:Y:S01]  /*59f0*/  LEA R20, P6, R21, R0, 0x2 ;  /* 0x0000000015147211 */ /* 0x000fe200078c10ff */
[----:B------:R2:W-:Y:S01]  /*5a00*/  @P4 STG.E desc[UR18][R14.64], R26 ;  /* 0x0000001a0e004986 */ /* 0x0005e2000c101912 */
[----:B------:R-:W-:Y:S02]  /*5a10*/  LOP3.LUT R22, R43, 0x22, RZ, 0xfc, !PT ;  /* 0x000000222b167812 */ /* 0x000fe400078efcff */
[----:B------:R-:W-:Y:S02]  /*5a20*/  LEA.HI.X.SX32 R21, R21, R40, 0x2, P6 ;  /* 0x0000002815157211 */ /* 0x000fe400030f16ff */
[----:B-1----:R-:W-:Y:S02]  /*5a30*/  LEA R12, P6, R53, R0, 0x2 ;  /* 0x00000000350c7211 */ /* 0x002fe400078c10ff */
[----:B------:R-:W-:Y:S01]  /*5a40*/  ISETP.LT.AND P4, PT, R22, UR11, !P0 ;  /* 0x0000000b16007c0c */ /* 0x000fe2000c781270 */
[----:B------:R1:W-:Y:S01]  /*5a50*/  @P5 STG.E desc[UR18][R20.64], R27 ;  /* 0x0000001b14005986 */ /* 0x0003e2000c101912 */
[----:B------:R-:W-:-:S02]  /*5a60*/  LOP3.LUT R22, R43, 0x24, RZ, 0xfc, !PT ;  /* 0x000000242b167812 */ /* 0x000fc400078efcff */
[----:B------:R-:W-:Y:S01]  /*5a70*/  LEA.HI.X.SX32 R13, R53, R40, 0x2, P6 ;  /* 0x00000028350d7211 */ /* 0x000fe200030f16ff */
[----:B--2---:R-:W-:Y:S01]  /*5a80*/  IMAD R15, R36, 0x2, R23 ;  /* 0x00000002240f7824 */ /* 0x004fe200078e0217 */
[----:B------:R-:W-:Y:S01]  /*5a90*/  LEA R2, P6, R23, R0, 0x2 ;  /* 0x0000000017027211 */ /* 0x000fe200078c10ff */
[----:B------:R-:W2:Y:S01]  /*5aa0*/  LDS.128 R24, [R38+0x1000] ;  /* 0x0010000026187984 */ /* 0x000ea20000000c00 */
[----:B------:R-:W-:Y:S02]  /*5ab0*/  LOP3.LUT R14, R43, 0x26, RZ, 0xfc, !PT ;  /* 0x000000262b0e7812 */ /* 0x000fe400078efcff */
[----:B------:R-:W-:Y:S01]  /*5ac0*/  ISETP.LT.AND P5, PT, R22, UR11, !P0 ;  /* 0x0000000b16007c0c */ /* 0x000fe2000c7a1270 */
[----:B------:R-:W-:Y:S01]  /*5ad0*/  @P3 STG.E desc[UR18][R12.64], R8 ;  /* 0x000000080c003986 */ /* 0x000fe2000c101912 */
[----:B------:R-:W-:Y:S01]  /*5ae0*/  LEA.HI.X.SX32 R3, R23, R40, 0x2, P6 ;  /* 0x0000002817037211 */ /* 0x000fe200030f16ff */
[----:B-1----:R-:W-:Y:S01]  /*5af0*/  IMAD R21, R36, 0x2, R15 ;  /* 0x0000000224157824 */ /* 0x002fe200078e020f */
[----:B------:R-:W-:-:S02]  /*5b00*/  ISETP.LT.AND P3, PT, R14, UR11, !P0 ;  /* 0x0000000b0e007c0c */ /* 0x000fc4000c761270 */
[----:B------:R-:W-:Y:S01]  /*5b10*/  LEA R14, P6, R15, R0, 0x2 ;  /* 0x000000000f0e7211 */ /* 0x000fe200078c10ff */
[----:B------:R1:W-:Y:S01]  /*5b20*/  @P4 STG.E desc[UR18][R2.64], R9 ;  /* 0x0000000902004986 */ /* 0x0003e2000c101912 */
[----:B------:R-:W-:Y:S01]  /*5b30*/  LOP3.LUT R22, R43, 0x28, RZ, 0xfc, !PT ;  /* 0x000000282b167812 */ /* 0x000fe200078efcff */
[----:B------:R-:W-:Y:S01]  /*5b40*/  IMAD R23, R36, 0x2, R21 ;  /* 0x0000000224177824 */ /* 0x000fe200078e0215 */
[----:B------:R-:W-:Y:S02]  /*5b50*/  LEA.HI.X.SX32 R15, R15, R40, 0x2, P6 ;  /* 0x000000280f0f7211 */ /* 0x000fe400030f16ff */
[----:B------:R-:W-:Y:S02]  /*5b60*/  LEA R20, P6, R21, R0, 0x2 ;  /* 0x0000000015147211 */ /* 0x000fe400078c10ff */
[----:B------:R-:W-:Y:S01]  /*5b70*/  ISETP.LT.AND P4, PT, R22, UR11, !P0 ;  /* 0x0000000b16007c0c */ /* 0x000fe2000c781270 */
[----:B------:R3:W-:Y:S01]  /*5b80*/  @P5 STG.E desc[UR18][R14.64], R10 ;  /* 0x0000000a0e005986 */ /* 0x0007e2000c101912 */
[----:B------:R-:W-:-:S02]  /*5b90*/  LOP3.LUT R22, R43, 0x2a, RZ, 0xfc, !PT ;  /* 0x0000002a2b167812 */ /* 0x000fc400078efcff */
[----:B------:R-:W-:Y:S01]  /*5ba0*/  LEA.HI.X.SX32 R21, R21, R40, 0x2, P6 ;  /* 0x0000002815157211 */ /* 0x000fe200030f16ff */
[----:B-1----:R-:W-:Y:S01]  /*5bb0*/  IMAD R3, R36, 0x2, R23 ;  /* 0x0000000224037824 */ /* 0x002fe200078e0217 */
[----:B------:R-:W-:Y:S02]  /*5bc0*/  LEA R12, P5, R23, R0, 0x2 ;  /* 0x00000000170c7211 */ /* 0x000fe400078a10ff */
[----:B------:R-:W-:Y:S01]  /*5bd0*/  LOP3.LUT R2, R43, 0x2c, RZ, 0xfc, !PT ;  /* 0x0000002c2b027812 */ /* 0x000fe200078efcff */
[----:B------:R-:W-:Y:S01]  /*5be0*/  @P3 STG.E desc[UR18][R20.64], R11 ;  /* 0x0000000b14003986 */ /* 0x000fe2000c101912 */
[----:B------:R-:W-:Y:S02]  /*5bf0*/  ISETP.LT.AND P6, PT, R22, UR11, !P0 ;  /* 0x0000000b16007c0c */ /* 0x000fe4000c7c1270 */
[----:B------:R-:W-:Y:S01]  /*5c00*/  LEA.HI.X.SX32 R13, R23, R40, 0x2, P5 ;  /* 0x00000028170d7211 */ /* 0x000fe200028f16ff */
[----:B------:R-:W-:Y:S01]  /*5c10*/  VIADD R23, R41, 0x2e ;  /* 0x0000002e29177836 */ /* 0x000fe20000000000 */
[----:B------:R-:W-:Y:S01]  /*5c20*/  ISETP.LT.AND P3, PT, R2, UR11, !P0 ;  /* 0x0000000b02007c0c */ /* 0x000fe2000c761270 */
[----:B---3--:R-:W-:Y:S01]  /*5c30*/  IMAD R15, R36, 0x2, R3 ;  /* 0x00000002240f7824 */ /* 0x008fe200078e0203 */
[----:B------:R-:W-:Y:S01]  /*5c40*/  LEA R2, P5, R3, R0, 0x2 ;  /* 0x0000000003027211 */ /* 0x000fe200078a10ff */
[----:B------:R1:W-:Y:S01]  /*5c50*/  @P4 STG.E desc[UR18][R12.64], R4 ;  /* 0x000000040c004986 */ /* 0x0003e2000c101912 */
[C---:B------:R-:W-:Y:S01]  /*5c60*/  ISETP.LT.AND P4, PT, R23.reuse, UR11, !P0 ;  /* 0x0000000b17007c0c */ /* 0x040fe2000c781270 */
[----:B------:R-:W-:Y:S01]  /*5c70*/  IMAD R23, R23, R36, RZ ;  /* 0x0000002417177224 */ /* 0x000fe200078e02ff */
[----:B------:R-:W-:-:S02]  /*5c80*/  LEA.HI.X.SX32 R3, R3, R40, 0x2, P5 ;  /* 0x0000002803037211 */ /* 0x000fc400028f16ff */
[----:B------:R-:W-:Y:S02]  /*5c90*/  LEA R8, P5, R15, R0, 0x2 ;  /* 0x000000000f087211 */ /* 0x000fe400078a10ff */
[----:B------:R-:W-:Y:S01]  /*5ca0*/  LOP3.LUT R14, R43, 0x30, RZ, 0xfc, !PT ;  /* 0x000000302b0e7812 */ /* 0x000fe200078efcff */
[----:B------:R3:W-:Y:S01]  /*5cb0*/  @P6 STG.E desc[UR18][R2.64], R5 ;  /* 0x0000000502006986 */ /* 0x0007e2000c101912 */
[----:B------:R-:W-:Y:S01]  /*5cc0*/  LEA.HI.X.SX32 R9, R15, R40, 0x2, P5 ;  /* 0x000000280f097211 */ /* 0x000fe200028f16ff */
[C---:B------:R-:W-:Y:S01]  /*5cd0*/  IMAD R15, R36.reuse, 0x4, R15 ;  /* 0x00000004240f7824 */ /* 0x040fe200078e020f */
[----:B------:R-:W-:Y:S02]  /*5ce0*/  LEA R10, P6, R23, R0, 0x2 ;  /* 0x00000000170a7211 */ /* 0x000fe400078c10ff */
[----:B-1----:R-:W-:Y:S01]  /*5cf0*/  LOP3.LUT R4, R43, 0x32, RZ, 0xfc, !PT ;  /* 0x000000322b047812 */ /* 0x002fe200078efcff */
[----:B------:R-:W-:Y:S01]  /*5d00*/  IMAD R21, R36, 0x2, R15 ;  /* 0x0000000224157824 */ /* 0x000fe200078e020f */
[----:B------:R-:W-:Y:S01]  /*5d10*/  LEA.HI.X.SX32 R11, R23, R40, 0x2, P6 ;  /* 0x00000028170b7211 */ /* 0x000fe200030f16ff */
[----:B------:R-:W-:Y:S01]  /*5d20*/  @P3 STG.E desc[UR18][R8.64], R6 ;  /* 0x0000000608003986 */ /* 0x000fe2000c101912 */
[----:B------:R-:W-:-:S02]  /*5d30*/  LEA R12, P6, R15, R0, 0x2 ;  /* 0x000000000f0c7211 */ /* 0x000fc400078c10ff */
[----:B------:R-:W-:Y:S01]  /*5d40*/  ISETP.LT.AND P5, PT, R14, UR11, !P0 ;  /* 0x0000000b0e007c0c */ /* 0x000fe2000c7a1270 */
[----:B------:R1:W-:Y:S01]  /*5d50*/  @P4 STG.E desc[UR18][R10.64], R7 ;  /* 0x000000070a004986 */ /* 0x0003e2000c101912 */
[----:B------:R-:W-:Y:S01]  /*5d60*/  LEA.HI.X.SX32 R13, R15, R40, 0x2, P6 ;  /* 0x000000280f0d7211 */ /* 0x000fe200030f16ff */
[----:B------:R-:W-:Y:S01]  /*5d70*/  IMAD R15, R36, 0x2, R21 ;  /* 0x00000002240f7824 */ /* 0x000fe200078e0215 */
[-C--:B---3--:R-:W-:Y:S02]  /*5d80*/  LEA R2, P4, R21, R0.reuse, 0x2 ;  /* 0x0000000015027211 */ /* 0x088fe400078810ff */
[----:B------:R-:W-:Y:S02]  /*5d90*/  ISETP.LT.AND P3, PT, R4, UR11, !P0 ;  /* 0x0000000b04007c0c */ /* 0x000fe4000c761270 */
[----:B------:R-:W-:Y:S02]  /*5da0*/  LOP3.LUT R5, R43, 0x38, RZ, 0xfc, !PT ;  /* 0x000000382b057812 */ /* 0x000fe400078efcff */
[----:B------:R-:W-:-:S02]  /*5db0*/  LEA R4, P6, R15, R0, 0x2 ;  /* 0x000000000f047211 */ /* 0x000fc400078c10ff */
[-C--:B------:R-:W-:Y:S01]  /*5dc0*/  LEA.HI.X.SX32 R3, R21, R40.reuse, 0x2, P4 ;  /* 0x0000002815037211 */ /* 0x080fe200020f16ff */
[----:B------:R3:W-:Y:S01]  /*5dd0*/  @P5 STG.E desc[UR18][R12.64], R16 ;  /* 0x000000100c005986 */ /* 0x0007e2000c101912 */
[----:B------:R-:W-:Y:S01]  /*5de0*/  ISETP.LT.AND P4, PT, R5, UR11, !P0 ;  /* 0x0000000b05007c0c */ /* 0x000fe2000c781270 */
[----:B------:R-:W-:Y:S01]  /*5df0*/  VIADD R21, R41, 0x3e ;  /* 0x0000003e29157836 */ /* 0x000fe20000000000 */
[----:B------:R-:W-:Y:S01]  /*5e00*/  LEA.HI.X.SX32 R5, R15, R40, 0x2, P6 ;  /* 0x000000280f057211 */ /* 0x000fe200030f16ff */
[C---:B------:R-:W-:Y:S01]  /*5e10*/  IMAD R15, R36.reuse, 0x2, R15 ;  /* 0x00000002240f7824 */ /* 0x040fe200078e020f */
[C---:B------:R-:W-:Y:S01]  /*5e20*/  LOP3.LUT R14, R43.reuse, 0x36, RZ, 0xfc, !PT ;  /* 0x000000362b0e7812 */ /* 0x040fe200078efcff */
[----:B------:R4:W-:Y:S01]  /*5e30*/  @P3 STG.E desc[UR18][R2.64], R17 ;  /* 0x0000001102003986 */ /* 0x0009e2000c101912 */
[----:B-1----:R-:W-:Y:S01]  /*5e40*/  LOP3.LUT R10, R43, 0x3c, RZ, 0xfc, !PT ;  /* 0x0000003c2b0a7812 */ /* 0x002fe200078efcff */
[C---:B------:R-:W-:Y:S01]  /*5e50*/  IMAD R9, R36.reuse, 0x2, R15 ;  /* 0x0000000224097824 */ /* 0x040fe200078e020f */
[----:B------:R-:W-:Y:S01]  /*5e60*/  LEA R6, P3, R15, R0, 0x2 ;  /* 0x000000000f067211 */ /* 0x000fe200078610ff */
[----:B------:R1:W-:Y:S01]  /*5e70*/  @P2 STG.E desc[UR18][R4.64], R18 ;  /* 0x0000001204002986 */ /* 0x0003e2000c101912 */
[----:B------:R-:W-:Y:S01]  /*5e80*/  LOP3.LUT R43, R43, 0x3a, RZ, 0xfc, !PT ;  /* 0x0000003a2b2b7812 */ /* 0x000fe200078efcff */
[----:B------:R-:W-:Y:S01]  /*5e90*/  IMAD R11, R36, 0x2, R9 ;  /* 0x00000002240b7824 */ /* 0x000fe200078e0209 */
[----:B------:R-:W-:-:S02]  /*5ea0*/  LEA.HI.X.SX32 R7, R15, R40, 0x2, P3 ;  /* 0x000000280f077211 */ /* 0x000fc400018f16ff */
[----:B------:R-:W-:Y:S01]  /*5eb0*/  ISETP.LT.AND P5, PT, R14, UR11, !P0 ;  /* 0x0000000b0e007c0c */ /* 0x000fe2000c7a1270 */
[----:B---3--:R-:W-:Y:S01]  /*5ec0*/  IMAD R13, R36, 0x2, R11 ;  /* 0x00000002240d7824 */ /* 0x008fe200078e020b */
[C---:B------:R-:W-:Y:S01]  /*5ed0*/  ISETP.LT.AND P2, PT, R21.reuse, UR11, !P0 ;  /* 0x0000000b15007c0c */ /* 0x040fe2000c741270 */
[----:B------:R-:W-:Y:S01]  /*5ee0*/  IMAD R21, R21, R36, RZ ;  /* 0x0000002415157224 */ /* 0x000fe200078e02ff */
[-C--:B----4-:R-:W-:Y:S02]  /*5ef0*/  LEA R2, P6, R9, R0.reuse, 0x2 ;  /* 0x0000000009027211 */ /* 0x090fe400078c10ff */
[----:B-1----:R-:W-:Y:S02]  /*5f00*/  LEA R4, P3, R11, R0, 0x2 ;  /* 0x000000000b047211 */ /* 0x002fe400078610ff */
[-C--:B------:R-:W-:Y:S02]  /*5f10*/  LEA.HI.X.SX32 R3, R9, R40.reuse, 0x2, P6 ;  /* 0x0000002809037211 */ /* 0x080fe400030f16ff */
[----:B------:R-:W-:-:S02]  /*5f20*/  LEA.HI.X.SX32 R5, R11, R40, 0x2, P3 ;  /* 0x000000280b057211 */ /* 0x000fc400018f16ff */
[----:B------:R-:W-:Y:S01]  /*5f30*/  ISETP.LT.AND P3, PT, R43, UR11, !P0 ;  /* 0x0000000b2b007c0c */ /* 0x000fe2000c761270 */
[----:B------:R1:W-:Y:S01]  /*5f40*/  @P5 STG.E desc[UR18][R6.64], R19 ;  /* 0x0000001306005986 */ /* 0x0003e2000c101912 */
[C---:B------:R-:W-:Y:S02]  /*5f50*/  LEA R8, P6, R13.reuse, R0, 0x2 ;  /* 0x000000000d087211 */ /* 0x040fe400078c10ff */
[----:B------:R-:W-:Y:S01]  /*5f60*/  ISETP.LT.AND P0, PT, R10, UR11, !P0 ;  /* 0x0000000b0a007c0c */ /* 0x000fe2000c701270 */
[----:B--2---:R1:W-:Y:S01]  /*5f70*/  @P4 STG.E desc[UR18][R2.64], R24 ;  /* 0x0000001802004986 */ /* 0x0043e2000c101912 */
[----:B------:R-:W-:Y:S02]  /*5f80*/  LEA.HI.X.SX32 R9, R13, R40, 0x2, P6 ;  /* 0x000000280d097211 */ /* 0x000fe400030f16ff */
[----:B------:R-:W-:-:S04]  /*5f90*/  LEA R10, P6, R21, R0, 0x2 ;  /* 0x00000000150a7211 */ /* 0x000fc800078c10ff */
[----:B------:R-:W-:Y:S01]  /*5fa0*/  LEA.HI.X.SX32 R11, R21, R40, 0x2, P6 ;  /* 0x00000028150b7211 */ /* 0x000fe200030f16ff */
[----:B------:R1:W-:Y:S04]  /*5fb0*/  @P3 STG.E desc[UR18][R4.64], R25 ;  /* 0x0000001904003986 */ /* 0x0003e8000c101912 */
[----:B------:R1:W-:Y:S04]  /*5fc0*/  @P0 STG.E desc[UR18][R8.64], R26 ;  /* 0x0000001a08000986 */ /* 0x0003e8000c101912 */
[----:B------:R1:W-:Y:S01]  /*5fd0*/  @P2 STG.E desc[UR18][R10.64], R27 ;  /* 0x0000001b0a002986 */ /* 0x0003e2000c101912 */
[----:B------:R-:W-:Y:S06]  /*5fe0*/  BAR.SYNC.DEFER_BLOCKING 0x0 ;  /* 0x0000000000007b1d */ /* 0x000fec0000010000 */
[----:B------:R-:W-:Y:S05]  /*5ff0*/  @P1 BRA `(.L_x_19) ;  /* 0x00000000009c1947 */ /* 0x000fea0003800000 */
[----:B------:R-:W2:Y:S01]  /*6000*/  S2UR UR5, SR_CgaCtaId ;  /* 0x00000000000579c3 */ /* 0x000ea20000008800 */
[----:B------:R-:W-:Y:S01]  /*6010*/  NOP ;  /* 0x0000000000007918 */ /* 0x000fe20000000000 */
[----:B------:R-:W-:Y:S01]  /*6020*/  UMOV UR4, 0x50 ;  /* 0x0000005000047882 */ /* 0x000fe20000000000 */
[----:B------:R-:W-:Y:S02]  /*6030*/  IMAD.U32 R0, RZ, RZ, UR20 ;  /* 0x00000014ff007e24 */ /* 0x000fe4000f8e00ff */
[----:B-1----:R-:W-:-:S03]  /*6040*/  IMAD.MOV.U32 R3, RZ, RZ, 0x1 ;  /* 0x00000001ff037424 */ /* 0x002fc600078e00ff */
[----:B------:R-:W-:-:S04]  /*6050*/  LOP3.LUT R0, R0, 0xffff, RZ, 0xc0, !PT ;  /* 0x0000ffff00007812 */ /* 0x000fc800078ec0ff */
[----:B------:R-:W-:-:S05]  /*6060*/  SHF.R.U32.HI R0, RZ, 0x5, R0 ;  /* 0x00000005ff007819 */ /* 0x000fca0000011600 */
[----:B------:R-:W-:Y:S01]  /*6070*/  VIADD R2, R0, 0x10 ;  /* 0x0000001000027836 */ /* 0x000fe20000000000 */
[----:B------:R-:W-:Y:S01]  /*6080*/  SHF.L.U32 R0, R3, R0, RZ ;  /* 0x0000000003007219 */ /* 0x000fe200000006ff */
[----:B--2---:R-:W-:-:S03]  /*6090*/  ULEA UR6, UR5, UR4, 0x18 ;  /* 0x0000000405067291 */ /* 0x004fc6000f8ec0ff */
[----:B------:R-:W-:-:S04]  /*60a0*/  SHF.L.U32 R3, R3, R2, RZ ;  /* 0x0000000203037219 */ /* 0x000fc800000006ff */
[----:B------:R-:W-:Y:S02]  /*60b0*/  LOP3.LUT R0, R3, R0, RZ, 0xfc, !PT ;  /* 0x0000000003007212 */ /* 0x000fe400078efcff */
[----:B------:R-:W1:Y:S02]  /*60c0*/  LDS R5, [UR6] ;  /* 0x00000006ff057984 */ /* 0x000e640008000800 */
[C---:B------:R-:W-:Y:S02]  /*60d0*/  LOP3.LUT R2, R0.reuse, 0xffff, RZ, 0xc0, !PT ;  /* 0x0000ffff00027812 */ /* 0x040fe400078ec0ff */
[----:B-1----:R-:W-:-:S04]  /*60e0*/  LOP3.LUT R3, R0, 0xffff, R5, 0x80, !PT ;  /* 0x0000ffff00037812 */ /* 0x002fc800078e8005 */
[----:B------:R-:W-:-:S13]  /*60f0*/  ISETP.NE.AND P0, PT, R3, R2, PT ;  /* 0x000000020300720c */ /* 0x000fda0003f05270 */
[----:B------:R-:W-:Y:S05]  /*6100*/  @P0 BRA `(.L_x_20) ;  /* 0x0000000000500947 */ /* 0x000fea0003800000 */
[----:B------:R-:W-:Y:S02]  /*6110*/  SHF.R.U32.HI R5, RZ, 0x10, R5 ;  /* 0x00000010ff057819 */ /* 0x000fe40000011605 */
[----:B------:R-:W-:-:S04]  /*6120*/  SHF.R.U32.HI R2, RZ, 0x10, R0 ;  /* 0x00000010ff027819 */ /* 0x000fc80000011600 */
[----:B------:R-:W-:-:S04]  /*6130*/  LOP3.LUT R5, R5, R2, RZ, 0xc0, !PT ;  /* 0x0000000205057212 */ /* 0x000fc800078ec0ff */
[----:B------:R-:W-:-:S13]  /*6140*/  ISETP.NE.AND P0, PT, R5, R2, PT ;  /* 0x000000020500720c */ /* 0x000fda0003f05270 */
[----:B------:R-:W-:Y:S05]  /*6150*/  @P0 BRA `(.L_x_21) ;  /* 0x0000000000300947 */ /* 0x000fea0003800000 */
[----:B------:R-:W-:Y:S01]  /*6160*/  R2UR UR4, R0 ;  /* 0x00000000000472ca */ /* 0x000fe200000e0000 */
[----:B------:R-:W-:Y:S01]  /*6170*/  VOTEU.ANY UR5, UPT, PT ;  /* 0x0000000000057886 */ /* 0x000fe200038e0100 */
[----:B------:R-:W1:Y:S01]  /*6180*/  S2R R0, SR_LANEID ;  /* 0x0000000000007919 */ /* 0x000e620000000000 */
[----:B------:R-:W-:-:S10]  /*6190*/  UFLO.U32 UR5, UR5 ;  /* 0x00000005000572bd */ /* 0x000fd400080e0000 */
[----:B------:R-:W-:-:S06]  /*61a0*/  ULOP3.LUT UR4, URZ, UR4, URZ, 0x33, !UPT ;  /* 0x00000004ff047292 */ /* 0x000fcc000f8e33ff */
[----:B------:R-:W-:-:S04]  /*61b0*/  IMAD.U32 R2, RZ, RZ, UR4 ;  /* 0x00000004ff027e24 */ /* 0x000fc8000f8e00ff */
[----:B------:R-:W2:Y:S02]  /*61c0*/  REDUX UR7, R2 ;  /* 0x00000000020773c4 */ /* 0x000ea40000000000 */
[----:B------:R3:W-:Y:S01]  /*61d0*/  UTCATOMSWS.AND URZ, UR4 ;  /* 0x0000000400ff79e3 */ /* 0x0007e20008000000 */
[----:B-1----:R-:W-:Y:S01]  /*61e0*/  ISETP.EQ.U32.AND P0, PT, R0, UR5, PT ;  /* 0x0000000500007c0c */ /* 0x002fe2000bf02070 */
[----:B--2---:R-:W-:-:S12]  /*61f0*/  IMAD.U32 R0, RZ, RZ, UR7 ;  /* 0x00000007ff007e24 */ /* 0x004fd8000f8e00ff */
[----:B------:R3:W-:Y:S01]  /*6200*/  @P0 ATOMS.AND RZ, [UR6], R0 ;  /* 0x00000000ffff098c */ /* 0x0007e2000a800006 */
[----:B------:R-:W-:Y:S05]  /*6210*/  BRA `(.L_x_19) ;  /* 0x0000000000147947 */ /* 0x000fea0003800000 */
.L_x_21:
[----:B------:R-:W-:-:S07]  /*6220*/  MOV R2, 0x6240 ;  /* 0x0000624000027802 */ /* 0x000fce0000000f00 */
[----:B------:R-:W-:Y:S05]  /*6230*/  CALL.REL.NOINC `($__internal_0_$__cuda_sm10x_tcgen05_guardrail_trap_col_being_dealloced_not_returned_by_alloc) ;  /* 0x00000000005c7944 */ /* 0x000fea0003c00000 */
[----:B------:R-:W-:Y:S05]  /*6240*/  BRA `(.L_x_19) ;  /* 0x0000000000087947 */ /* 0x000fea0003800000 */
.L_x_20:
[----:B------:R-:W-:-:S07]  /*6250*/  MOV R2, 0x6270 ;  /* 0x0000627000027802 */ /* 0x000fce0000000f00 */
[----:B------:R-:W-:Y:S05]  /*6260*/  CALL.REL.NOINC `($__internal_2_$__cuda_sm10x_tcgen05_guardrail_trap_unallocated_columns_being_dealloced) ;  /* 0x0000000000687944 */ /* 0x000fea0003c00000 */
.L_x_19:
[----:B------:R-:W-:Y:S01]  /*6270*/  NOP ;  /* 0x0000000000007918 */ /* 0x000fe20000000000 */
[----:B---3--:R-:W-:Y:S05]  /*6280*/  EXIT ;  /* 0x000000000000794d */ /* 0x008fea0003800000 */
.L_x_7:
[----:B------:R-:W-:-:S07]  /*6290*/  IMAD.MOV.U32 R3, RZ, RZ, R2 ;  /* 0x000000ffff037224 */ /* 0x000fce00078e0002 */
.L_x_22:
[----:B--2---:R2:W3:Y:S02]  /*62a0*/  SYNCS.PHASECHK.TRANS64.TRYWAIT P2, [R7+URZ], R3 ;  /* 0x00000003070075a7 */ /* 0x0044e400080411ff */
[----:B---3--:R-:W-:Y:S05]  /*62b0*/  @!P2 NANOSLEEP.SYNCS 0x989680 ;  /* 0x009896800000a95d */ /* 0x008fea0003900000 */
[----:B------:R-:W3:Y:S02]  /*62c0*/  @!P2 SYNCS.PHASECHK.TRANS64 P2, [R7+URZ], R3 ;  /* 0x000000030700a5a7 */ /* 0x000ee400080410ff */
[----:B---3--:R-:W-:Y:S05]  /*62d0*/  @!P2 BRA `(.L_x_22) ;  /* 0xfffffffc00f0a947 */ /* 0x008fea000383ffff */
[----:B------:R-:W-:Y:S05]  /*62e0*/  BRA `(.L_x_6) ;  /* 0xffffffa000087947 */ /* 0x000fea000383ffff */
.L_x_10:
[----:B------:R-:W-:-:S07]  /*62f0*/  IMAD.MOV.U32 R3, RZ, RZ, R2 ;  /* 0x000000ffff037224 */ /* 0x000fce00078e0002 */
.L_x_23:
[----:B--2---:R2:W3:Y:S02]  /*6300*/  SYNCS.PHASECHK.TRANS64.TRYWAIT P0, [R9+URZ], R3 ;  /* 0x00000003090075a7 */ /* 0x0044e400080011ff */
[----:B---3--:R-:W-:Y:S05]  /*6310*/  @!P0 NANOSLEEP.SYNCS 0x989680 ;  /* 0x009896800000895d */ /* 0x008fea0003900000 */
[----:B------:R-:W3:Y:S02]  /*6320*/  @!P0 SYNCS.PHASECHK.TRANS64 P0, [R9+URZ], R3 ;  /* 0x00000003090085a7 */ /* 0x000ee400080010ff */
[----:B---3--:R-:W-:Y:S05]  /*6330*/  @!P0 BRA `(.L_x_23) ;  /* 0xfffffffc00f08947 */ /* 0x008fea000383ffff */
[----:B------:R-:W-:Y:S05]  /*6340*/  BRA `(.L_x_9) ;  /* 0xffffffa000687947 */ /* 0x000fea000383ffff */
.L_x_15:
[----:B------:R-:W1:Y:S02]  /*6350*/  SYNCS.PHASECHK.TRANS64.TRYWAIT P4, [UR11], R60 ;  /* 0x0000003cff0075a7 */ /* 0x000e64000808110b */
[----:B-1----:R-:W-:Y:S05]  /*6360*/  @!P4 BRA `(.L_x_15) ;  /* 0xfffffffc00f8c947 */ /* 0x002fea000383ffff */
[----:B------:R-:W-:Y:S05]  /*6370*/  BRA `(.L_x_24) ;  /* 0xffffffe000187947 */ /* 0x000fea000383ffff */
.L_x_18:
[----:B------:R-:W2:Y:S02]  /*6380*/  SYNCS.PHASECHK.TRANS64.TRYWAIT P2, [UR10], R4 ;  /* 0x00000004ff0075a7 */ /* 0x000ea4000804110a */
[----:B--2---:R-:W-:Y:S05]  /*6390*/  @!P2 BRA `(.L_x_18) ;  /* 0xfffffffc00f8a947 */ /* 0x004fea000383ffff */
[----:B------:R-:W-:Y:S05]  /*63a0*/  BRA `(.L_x_17) ;  /* 0xffffffe800e07947 */ /* 0x000fea000383ffff */
        .weak           $__internal_0_$__cuda_sm10x_tcgen05_guardrail_trap_col_being_dealloced_not_returned_by_alloc
        .type           $__internal_0_$__cuda_sm10x_tcgen05_guardrail_trap_col_being_dealloced_not_returned_by_alloc,@function
        .size           $__internal_0_$__cuda_sm10x_tcgen05_guardrail_trap_col_being_dealloced_not_returned_by_alloc,($__internal_1_$__cuda_sm10x_tcgen05_guardrail_trap_phase_invalid_during_alloc - $__internal_0_$__cuda_sm10x_tcgen05_guardrail_trap_col_being_dealloced_not_returned_by_alloc)
$__internal_0_$__cuda_sm10x_tcgen05_guardrail_trap_col_being_dealloced_not_returned_by_alloc:
[----:B------:R-:W-:Y:S05]  /*63b0*/  BPT.TRAP 0x1 ;  /* 0x000000040000795c */ /* 0x000fea0000300000 */
[----:B------:R-:W-:-:S04]  /*63c0*/  IMAD.MOV.U32 R3, RZ, RZ, 0x0 ;  /* 0x00000000ff037424 */ /* 0x000fc800078e00ff */
[----:B------:R-:W-:Y:S05]  /*63d0*/  RET.REL.NODEC R2 `(matmul_kernel) ;  /* 0xffffff9c02087950 */ /* 0x000fea0003c3ffff */
        .weak           $__internal_1_$__cuda_sm10x_tcgen05_guardrail_trap_phase_invalid_during_alloc
        .type           $__internal_1_$__cuda_sm10x_tcgen05_guardrail_trap_phase_invalid_during_alloc,@function
        .size           $__internal_1_$__cuda_sm10x_tcgen05_guardrail_trap_phase_invalid_during_alloc,($__internal_2_$__cuda_sm10x_tcgen05_guardrail_trap_unallocated_columns_being_dealloced - $__internal_1_$__cuda_sm10x_tcgen05_guardrail_trap_phase_invalid_during_alloc)
$__internal_1_$__cuda_sm10x_tcgen05_guardrail_trap_phase_invalid_during_alloc:
[----:B------:R-:W-:Y:S05]  /*63e0*/  BPT.TRAP 0x1 ;  /* 0x000000040000795c */ /* 0x000fea0000300000 */
[----:B------:R-:W-:-:S04]  /*63f0*/  IMAD.MOV.U32 R3, RZ, RZ, 0x0 ;  /* 0x00000000ff037424 */ /* 0x000fc800078e00ff */
[----:B------:R-:W-:Y:S05]  /*6400*/  RET.REL.NODEC R2 `(matmul_kernel) ;  /* 0xffffff9802fc7950 */ /* 0x000fea0003c3ffff */
        .weak           $__internal_2_$__cuda_sm10x_tcgen05_guardrail_trap_unallocated_columns_being_dealloced
        .type           $__internal_2_$__cuda_sm10x_tcgen05_guardrail_trap_unallocated_columns_being_dealloced,@function
        .size           $__internal_2_$__cuda_sm10x_tcgen05_guardrail_trap_unallocated_columns_being_dealloced,(.L_x_28 - $__internal_2_$__cuda_sm10x_tcgen05_guardrail_trap_unallocated_columns_being_dealloced)
$__internal_2_$__cuda_sm10x_tcgen05_guardrail_trap_unallocated_columns_being_dealloced:
[----:B------:R-:W-:Y:S05]  /*6410*/  BPT.TRAP 0x1 ;  /* 0x000000040000795c */ /* 0x000fea0000300000 */
[----:B------:R-:W-:-:S04]  /*6420*/  IMAD.MOV.U32 R3, RZ, RZ, 0x0 ;  /* 0x00000000ff037424 */ /* 0x000fc800078e00ff */
[----:B------:R-:W-:Y:S05]  /*6430*/  RET.REL.NODEC R2 `(matmul_kernel) ;  /* 0xffffff9802f07950 */ /* 0x000fea0003c3ffff */
.L_x_25:
[----:B------:R-:W-:-:S00]  /*6440*/  BRA `(.L_x_25) ;  /* 0xfffffffc00fc7947 */ /* 0x000fc0000383ffff */
[----:B------:R-:W-:-:S00]  /*6450*/  NOP ;  /* 0x0000000000007918 */ /* 0x000fc00000000000 */
        /* <DEDUP_REMOVED lines=10> */
.L_x_28:


//--------------------- .nv.shared.matmul_kernel  --------------------------
	.section	.nv.shared.matmul_kernel,"aw",@nobits
	.sectionflags	@""
	.align	16
	.zero		1024


//--------------------- .nv.shared.reserved.0     --------------------------
	.section	.nv.shared.reserved.0,"aw",@nobits
	.align	8
	.weak		__nv_reservedSMEM_offset_0_alias
	.size		__nv_reservedSMEM_offset_0_alias, 0, 64
	.other		__nv_reservedSMEM_offset_0_alias,@"STO_CUDA_RESERVED_SHARED STV_DEFAULT"
__nv_reservedSMEM_offset_0_alias:
	.zero		0
.nv.shared.reserved.0:
	.zero		64
	.weak		__nv_reservedSMEM_allocation_phase
	.type		__nv_reservedSMEM_allocation_phase,@object
	.size		__nv_reservedSMEM_allocation_phase,(.L_0 - __nv_reservedSMEM_allocation_phase)
__nv_reservedSMEM_allocation_phase:
	.zero		1
.L_0:
	.zero		7
	.weak		__nv_reservedSMEM_devtool_atexit_pc
	.type		__nv_reservedSMEM_devtool_atexit_pc,@object
	.size		__nv_reservedSMEM_devtool_atexit_pc,(__nv_reservedSMEM_allocation_mask - __nv_reservedSMEM_devtool_atexit_pc)
__nv_reservedSMEM_devtool_atexit_pc:
	.zero		8
	.weak		__nv_reservedSMEM_allocation_mask
	.type		__nv_reservedSMEM_allocation_mask,@object
	.size		__nv_reservedSMEM_allocation_mask,(.L_2 - __nv_reservedSMEM_allocation_mask)
__nv_reservedSMEM_allocation_mask:
	.zero		4
.L_2:
	.zero		4
	.weak		__nv_reservedSMEM_tmem_allocation_pipeline_mbarrier
	.type		__nv_reservedSMEM_tmem_allocation_pipeline_mbarrier,@object
	.size		__nv_reservedSMEM_tmem_allocation_pipeline_mbarrier,(__nv_reservedSMEM_tmem_allocation_pipeline_mbarrier_parity - __nv_reservedSMEM_tmem_allocation_pipeline_mbarrier)
__nv_reservedSMEM_tmem_allocation_pipeline_mbarrier:
	.zero		8
	.weak		__nv_reservedSMEM_tmem_allocation_pipeline_mbarrier_parity
	.type		__nv_reservedSMEM_tmem_allocation_pipeline_mbarrier_parity,@object
	.size		__nv_reservedSMEM_tmem_allocation_pipeline_mbarrier_parity,(.L_4 - __nv_reservedSMEM_tmem_allocation_pipeline_mbarrier_parity)
__nv_reservedSMEM_tmem_allocation_pipeline_mbarrier_parity:
	.zero		4
.L_4:


//--------------------- .nv.constant0.matmul_kernel --------------------------
	.section	.nv.constant0.matmul_kernel,"a",@progbits
	.sectionflags	@""
	.align	4
.nv.constant0.matmul_kernel:
	.zero		976


//--------------------- SYMBOLS --------------------------

	.type		.nv.reservedSmem.offset0,@object
	.size		.nv.reservedSmem.offset0,0x4
	.type		.nv.reservedSmem.cap,@object
	.size		.nv.reservedSmem.cap,0x4
